	.target	sm_90a

	.elftype	@"ET_EXEC"


//--------------------- .note.nv.tkinfo           --------------------------
	.section	.note.nv.tkinfo,"",@"SHT_NOTE"
	.sectionflags	@"SHF_NOTE_NV_TKINFO"
	.tkinfo
        /*0018*/ 	.word	0x00000002
        /*0030*/ 	.string	""
        /*0030*/ 	.string	"ptxas"
        /*0030*/ 	.string	"Cuda compilation tools, release 13.0, V13.0.88"
        /*0030*/ 	.string	"Build cuda_13.0.r13.0/compiler.36424714_0"
        /*0030*/ 	.string	"-arch sm_90a -m 64 "



//--------------------- .note.nv.cuinfo           --------------------------
	.section	.note.nv.cuinfo,"",@"SHT_NOTE"
	.sectionflags	@"SHF_NOTE_NV_CUINFO"
        /*0018*/ 	.short	0x0002
        /*001a*/ 	.short	0x005a
        /*001c*/ 	.short	0x0082
	.zero		2


//--------------------- .nv.info                  --------------------------
	.section	.nv.info,"",@"SHT_CUDA_INFO"
	.align	4


	//----- nvinfo : EIATTR_REGCOUNT
	.align		4
        /*0000*/ 	.byte	0x04, 0x2f
        /*0002*/ 	.short	(.L_15 - .L_14)
	.align		4
.L_14:
        /*0004*/ 	.word	index@(_ZN7cutlass13device_kernelINS_4gemm6kernel13GemmUniversalIN4cute5tupleIJiiiiEEENS1_10collective13CollectiveMmaINS1_34MainloopSm90TmaGmmaWarpSpecializedILi2ENS5_IJNS4_1CILi1EEENSA_ILi8EEESB_EEENS1_32KernelTmaWarpSpecializedPingpongEEENS5_IJNSA_ILi64EEENSA_ILi128EEESH_EEENS_10tfloat32_tENS5_IJlSB_lEEESJ_SK_NS4_8TiledMMAINS4_8MMA_AtomIJNS4_4SM904GMMA30MMA_64x128x8_F32TF32TF32_SS_TNILNSO_7ScaleInE1ELSQ_1EEEEEENS4_6LayoutINS5_IJSB_SB_SB_EEENS5_IJNSA_ILi0EEESV_SV_EEEEENS5_IJNS4_10UnderscoreESY_SY_EEEEENS4_23SM90_TMA_LOAD_MULTICASTENS4_14ComposedLayoutINS4_7SwizzleILi3ELi4ELi3EEENS4_18smem_ptr_flag_bitsILi32EEENST_INS5_IJSC_NSA_ILi32EEEEEENS5_IJS17_SB_EEEEEEEvNS4_8identityENS4_13SM90_TMA_LOADES1B_vS1C_EENS_8epilogue10collective6detail29Sm90TmaWarpSpecializedAdapterINS1G_15DefaultEpilogueISJ_SK_SK_NS1F_6thread17LinearCombinationISJ_Li1EffLNS1K_9ScaleType4KindE0ELNS_15FloatRoundStyleE2ESJ_EENS1_15EpilogueDefaultEEEEEvvEEEEvNT_6ParamsE)
        /*0008*/ 	.word	0x000000a8


	//----- nvinfo : EIATTR_FRAME_SIZE
	.align		4
.L_15:
        /*000c*/ 	.byte	0x04, 0x11
        /*000e*/ 	.short	(.L_17 - .L_16)
	.align		4
.L_16:
        /*0010*/ 	.word	index@(_ZN7cutlass13device_kernelINS_4gemm6kernel13GemmUniversalIN4cute5tupleIJiiiiEEENS1_10collective13CollectiveMmaINS1_34MainloopSm90TmaGmmaWarpSpecializedILi2ENS5_IJNS4_1CILi1EEENSA_ILi8EEESB_EEENS1_32KernelTmaWarpSpecializedPingpongEEENS5_IJNSA_ILi64EEENSA_ILi128EEESH_EEENS_10tfloat32_tENS5_IJlSB_lEEESJ_SK_NS4_8TiledMMAINS4_8MMA_AtomIJNS4_4SM904GMMA30MMA_64x128x8_F32TF32TF32_SS_TNILNSO_7ScaleInE1ELSQ_1EEEEEENS4_6LayoutINS5_IJSB_SB_SB_EEENS5_IJNSA_ILi0EEESV_SV_EEEEENS5_IJNS4_10UnderscoreESY_SY_EEEEENS4_23SM90_TMA_LOAD_MULTICASTENS4_14ComposedLayoutINS4_7SwizzleILi3ELi4ELi3EEENS4_18smem_ptr_flag_bitsILi32EEENST_INS5_IJSC_NSA_ILi32EEEEEENS5_IJS17_SB_EEEEEEEvNS4_8identityENS4_13SM90_TMA_LOADES1B_vS1C_EENS_8epilogue10collective6detail29Sm90TmaWarpSpecializedAdapterINS1G_15DefaultEpilogueISJ_SK_SK_NS1F_6thread17LinearCombinationISJ_Li1EffLNS1K_9ScaleType4KindE0ELNS_15FloatRoundStyleE2ESJ_EENS1_15EpilogueDefaultEEEEEvvEEEEvNT_6ParamsE)
        /*0014*/ 	.word	0x00000000


	//----- nvinfo : EIATTR_MIN_STACK_SIZE
	.align		4
.L_17:
        /*0018*/ 	.byte	0x04, 0x12
        /*001a*/ 	.short	(.L_19 - .L_18)
	.align		4
.L_18:
        /*001c*/ 	.word	index@(_ZN7cutlass13device_kernelINS_4gemm6kernel13GemmUniversalIN4cute5tupleIJiiiiEEENS1_10collective13CollectiveMmaINS1_34MainloopSm90TmaGmmaWarpSpecializedILi2ENS5_IJNS4_1CILi1EEENSA_ILi8EEESB_EEENS1_32KernelTmaWarpSpecializedPingpongEEENS5_IJNSA_ILi64EEENSA_ILi128EEESH_EEENS_10tfloat32_tENS5_IJlSB_lEEESJ_SK_NS4_8TiledMMAINS4_8MMA_AtomIJNS4_4SM904GMMA30MMA_64x128x8_F32TF32TF32_SS_TNILNSO_7ScaleInE1ELSQ_1EEEEEENS4_6LayoutINS5_IJSB_SB_SB_EEENS5_IJNSA_ILi0EEESV_SV_EEEEENS5_IJNS4_10UnderscoreESY_SY_EEEEENS4_23SM90_TMA_LOAD_MULTICASTENS4_14ComposedLayoutINS4_7SwizzleILi3ELi4ELi3EEENS4_18smem_ptr_flag_bitsILi32EEENST_INS5_IJSC_NSA_ILi32EEEEEENS5_IJS17_SB_EEEEEEEvNS4_8identityENS4_13SM90_TMA_LOADES1B_vS1C_EENS_8epilogue10collective6detail29Sm90TmaWarpSpecializedAdapterINS1G_15DefaultEpilogueISJ_SK_SK_NS1F_6thread17LinearCombinationISJ_Li1EffLNS1K_9ScaleType4KindE0ELNS_15FloatRoundStyleE2ESJ_EENS1_15EpilogueDefaultEEEEEvvEEEEvNT_6ParamsE)
        /*0020*/ 	.word	0x00000000
.L_19:


//--------------------- .nv.compat                --------------------------
	.section	.nv.compat,"",@"SHT_CUDA_COMPAT_INFO"
	.align	4
        /*0000*/ 	.byte	0x02, 0x09, 0x01, 0x00, 0x02, 0x02, 0x04, 0x00, 0x02, 0x05, 0x05, 0x00, 0x03, 0x07, 0x01, 0x01
        /*0010*/ 	.byte	0x02, 0x03, 0x01, 0x00, 0x02, 0x06, 0x01, 0x00, 0x04, 0x0b, 0x08, 0x00, 0x00, 0x00, 0x00, 0x00
        /*0020*/ 	.byte	0x00, 0x00, 0x00, 0x00


//--------------------- .nv.info._ZN7cutlass13device_kernelINS_4gemm6kernel13GemmUniversalIN4cute5tupleIJiiiiEEENS1_10collective13CollectiveMmaINS1_34MainloopSm90TmaGmmaWarpSpecializedILi2ENS5_IJNS4_1CILi1EEENSA_ILi8EEESB_EEENS1_32KernelTmaWarpSpecializedPingpongEEENS5_IJNSA_ILi64EEENSA_ILi128EEESH_EEENS_10tfloat32_tENS5_IJlSB_lEEESJ_SK_NS4_8TiledMMAINS4_8MMA_AtomIJNS4_4SM904GMMA30MMA_64x128x8_F32TF32TF32_SS_TNILNSO_7ScaleInE1ELSQ_1EEEEEENS4_6LayoutINS5_IJSB_SB_SB_EEENS5_IJNSA_ILi0EEESV_SV_EEEEENS5_IJNS4_10UnderscoreESY_SY_EEEEENS4_23SM90_TMA_LOAD_MULTICASTENS4_14ComposedLayoutINS4_7SwizzleILi3ELi4ELi3EEENS4_18smem_ptr_flag_bitsILi32EEENST_INS5_IJSC_NSA_ILi32EEEEEENS5_IJS17_SB_EEEEEEEvNS4_8identityENS4_13SM90_TMA_LOADES1B_vS1C_EENS_8epilogue10collective6detail29Sm90TmaWarpSpecializedAdapterINS1G_15DefaultEpilogueISJ_SK_SK_NS1F_6thread17LinearCombinationISJ_Li1EffLNS1K_9ScaleType4KindE0ELNS_15FloatRoundStyleE2ESJ_EENS1_15EpilogueDefaultEEEEEvvEEEEvNT_6ParamsE --------------------------
	.section	.nv.info._ZN7cutlass13device_kernelINS_4gemm6kernel13GemmUniversalIN4cute5tupleIJiiiiEEENS1_10collective13CollectiveMmaINS1_34MainloopSm90TmaGmmaWarpSpecializedILi2ENS5_IJNS4_1CILi1EEENSA_ILi8EEESB_EEENS1_32KernelTmaWarpSpecializedPingpongEEENS5_IJNSA_ILi64EEENSA_ILi128EEESH_EEENS_10tfloat32_tENS5_IJlSB_lEEESJ_SK_NS4_8TiledMMAINS4_8MMA_AtomIJNS4_4SM904GMMA30MMA_64x128x8_F32TF32TF32_SS_TNILNSO_7ScaleInE1ELSQ_1EEEEEENS4_6LayoutINS5_IJSB_SB_SB_EEENS5_IJNSA_ILi0EEESV_SV_EEEEENS5_IJNS4_10UnderscoreESY_SY_EEEEENS4_23SM90_TMA_LOAD_MULTICASTENS4_14ComposedLayoutINS4_7SwizzleILi3ELi4ELi3EEENS4_18smem_ptr_flag_bitsILi32EEENST_INS5_IJSC_NSA_ILi32EEEEEENS5_IJS17_SB_EEEEEEEvNS4_8identityENS4_13SM90_TMA_LOADES1B_vS1C_EENS_8epilogue10collective6detail29Sm90TmaWarpSpecializedAdapterINS1G_15DefaultEpilogueISJ_SK_SK_NS1F_6thread17LinearCombinationISJ_Li1EffLNS1K_9ScaleType4KindE0ELNS_15FloatRoundStyleE2ESJ_EENS1_15EpilogueDefaultEEEEEvvEEEEvNT_6ParamsE,"",@"SHT_CUDA_INFO"
	.sectionflags	@""
	.align	4


	//----- nvinfo : EIATTR_CUDA_API_VERSION
	.align		4
        /*0000*/ 	.byte	0x04, 0x37
        /*0002*/ 	.short	(.L_21 - .L_20)
.L_20:
        /*0004*/ 	.word	0x00000082


	//----- nvinfo : EIATTR_KPARAM_INFO
	.align		4
.L_21:
        /*0008*/ 	.byte	0x04, 0x17
        /*000a*/ 	.short	(.L_23 - .L_22)
.L_22:
        /*000c*/ 	.word	0x00000000
        /*0010*/ 	.short	0x0000
        /*0012*/ 	.short	0x0070
        /*0014*/ 	.byte	0x00, 0xf0, 0x01, 0x10


	//----- nvinfo : EIATTR_SPARSE_MMA_MASK
	.align		4
.L_23:
        /*0018*/ 	.byte	0x03, 0x50
        /*001a*/ 	.short	0x0000


	//----- nvinfo : EIATTR_MAXREG_COUNT
	.align		4
        /*001c*/ 	.byte	0x03, 0x1b
        /*001e*/ 	.short	0x00a8


	//----- nvinfo : EIATTR_NUM_BARRIERS
	.align		4
        /*0020*/ 	.byte	0x02, 0x4c
        /*0022*/ 	.byte	0x01
	.zero		1


	//----- nvinfo : EIATTR_EXTERNS
	.align		4
        /*0024*/ 	.byte	0x04, 0x0f
        /*0026*/ 	.short	(.L_25 - .L_24)


	//   ....[0]....
	.align		4
.L_24:
        /*0028*/ 	.word	index@(__assertfail)


	//----- nvinfo : EIATTR_MERCURY_ISA_VERSION
	.align		4
.L_25:
        /*002c*/ 	.byte	0x03, 0x5f
        /*002e*/ 	.short	0x0101


	//----- nvinfo : EIATTR_INT_WARP_WIDE_INSTR_OFFSETS
	.align		4
        /*0030*/ 	.byte	0x04, 0x31
        /*0032*/ 	.short	(.L_27 - .L_26)


	//   ....[0]....
.L_26:
        /*0034*/ 	.word	0x00000550


	//   ....[1]....
        /*0038*/ 	.word	0x00000590


	//   ....[2]....
        /*003c*/ 	.word	0x00000620


	//   ....[3]....
        /*0040*/ 	.word	0x00000650


	//   ....[4]....
        /*0044*/ 	.word	0x00000690


	//   ....[5]....
        /*0048*/ 	.word	0x000006a0


	//   ....[6]....
        /*004c*/ 	.word	0x00000760


	//   ....[7]....
        /*0050*/ 	.word	0x000007c0


	//   ....[8]....
        /*0054*/ 	.word	0x00002c00


	//----- nvinfo : EIATTR_COOP_GROUP_MASK_REGIDS
	.align		4
.L_27:
        /*0058*/ 	.byte	0x04, 0x29
        /*005a*/ 	.short	(.L_29 - .L_28)


	//   ....[0]....
.L_28:
        /*005c*/ 	.word	0xffffffff


	//   ....[1]....
        /*0060*/ 	.word	0xffffffff


	//   ....[2]....
        /*0064*/ 	.word	0xffffffff


	//   ....[3]....
        /*0068*/ 	.word	0xffffffff


	//   ....[4]....
        /*006c*/ 	.word	0xffffffff


	//   ....[5]....
        /*0070*/ 	.word	0xffffffff


	//   ....[6]....
        /*0074*/ 	.word	0xffffffff


	//----- nvinfo : EIATTR_COOP_GROUP_INSTR_OFFSETS
	.align		4
.L_29:
        /*0078*/ 	.byte	0x04, 0x28
        /*007a*/ 	.short	(.L_31 - .L_30)


	//   ....[0]....
.L_30:
        /*007c*/ 	.word	0x00000060


	//   ....[1]....
        /*0080*/ 	.word	0x00000080


	//   ....[2]....
        /*0084*/ 	.word	0x00000180


	//   ....[3]....
        /*0088*/ 	.word	0x00000370


	//   ....[4]....
        /*008c*/ 	.word	0x000003b0


	//   ....[5]....
        /*0090*/ 	.word	0x000004a0


	//   ....[6]....
        /*0094*/ 	.word	0x000008d0


	//----- nvinfo : EIATTR_REG_RECONFIG
	.align		4
.L_31:
        /*0098*/ 	.byte	0x01, 0x54
	.zero		2


	//----- nvinfo : EIATTR_SYSCALL_OFFSETS
	.align		4
        /*009c*/ 	.byte	0x04, 0x46
        /*009e*/ 	.short	(.L_33 - .L_32)


	//   ....[0]....
.L_32:
        /*00a0*/ 	.word	0x00001910


	//----- nvinfo : EIATTR_MBARRIER_INSTR_OFFSETS
	.align		4
.L_33:
        /*00a4*/ 	.byte	0x04, 0x39
        /*00a6*/ 	.short	(.L_35 - .L_34)


	//   ....[0]....
.L_34:
        /*00a8*/ 	.word	0x00000320
        /*00ac*/ 	.word	0x000000ff
        /*00b0*/ 	.word	0x00000000
        /*00b4*/ 	.short	0x0100
        /*00b6*/ 	.byte	0x07
	.zero		1


	//   ....[1]....
        /*00b8*/ 	.word	0x00000330
        /*00bc*/ 	.word	0x000000ff
        /*00c0*/ 	.word	0x00000010
        /*00c4*/ 	.short	0x0100
        /*00c6*/ 	.byte	0x07
	.zero		1


	//   ....[2]....
        /*00c8*/ 	.word	0x00000340
        /*00cc*/ 	.word	0x000000ff
        /*00d0*/ 	.word	0x00000008
        /*00d4*/ 	.short	0x0100
        /*00d6*/ 	.byte	0x07
	.zero		1


	//   ....[3]....
        /*00d8*/ 	.word	0x00000350
        /*00dc*/ 	.word	0x000000ff
        /*00e0*/ 	.word	0x00000018
        /*00e4*/ 	.short	0x0100
        /*00e6*/ 	.byte	0x07
	.zero		1


	//   ....[4]....
        /*00e8*/ 	.word	0x000007a0
        /*00ec*/ 	.word	0x000000ff
        /*00f0*/ 	.word	0x00000050
        /*00f4*/ 	.short	0x0100
        /*00f6*/ 	.byte	0x0d
	.zero		1


	//   ....[5]....
        /*00f8*/ 	.word	0x000007e0
        /*00fc*/ 	.word	0x000000ff
        /*0100*/ 	.word	0x00000058
        /*0104*/ 	.short	0x0100
        /*0106*/ 	.byte	0x0d
	.zero		1


	//   ....[6]....
        /*0108*/ 	.word	0x00000810
        /*010c*/ 	.word	0x000000ff
        /*0110*/ 	.word	0x00000030
        /*0114*/ 	.short	0x0100
        /*0116*/ 	.byte	0x10
	.zero		1


	//   ....[7]....
        /*0118*/ 	.word	0x00000860
        /*011c*/ 	.word	0x000000ff
        /*0120*/ 	.word	0x00000038
        /*0124*/ 	.short	0x0100
        /*0126*/ 	.byte	0x10
	.zero		1


	//   ....[8]....
        /*0128*/ 	.word	0x00000870
        /*012c*/ 	.word	0x000000ff
        /*0130*/ 	.word	0x00000040
        /*0134*/ 	.short	0x0100
        /*0136*/ 	.byte	0x10
	.zero		1


	//   ....[9]....
        /*0138*/ 	.word	0x00000880
        /*013c*/ 	.word	0x000000ff
        /*0140*/ 	.word	0x00000048
        /*0144*/ 	.short	0x0100
        /*0146*/ 	.byte	0x10
	.zero		1


	//   ....[10]....
        /*0148*/ 	.word	0x000017d0
        /*014c*/ 	.word	0x00000060
        /*0150*/ 	.word	0xfffffff8
        /*0154*/ 	.short	0x010a
        /*0156*/ 	.byte	0x3f
	.zero		1


	//   ....[11]....
        /*0158*/ 	.word	0x000019a0
        /*015c*/ 	.word	0x00000003
        /*0160*/ 	.word	0x00000000
        /*0164*/ 	.short	0x010a
        /*0166*/ 	.byte	0x3f
	.zero		1


	//   ....[12]....
        /*0168*/ 	.word	0x00001a00
        /*016c*/ 	.word	0x00000003
        /*0170*/ 	.word	0x00000000
        /*0174*/ 	.short	0x010a
        /*0176*/ 	.byte	0x3f
	.zero		1


	//   ....[13]....
        /*0178*/ 	.word	0x000022a0
        /*017c*/ 	.word	0x000000ff
        /*0180*/ 	.word	0x00000000
        /*0184*/ 	.short	0x010a
        /*0186*/ 	.byte	0x04
	.zero		1


	//   ....[14]....
        /*0188*/ 	.word	0x000022e0
        /*018c*/ 	.word	0x000000ff
        /*0190*/ 	.word	0x00000000
        /*0194*/ 	.short	0x010a
        /*0196*/ 	.byte	0x04
	.zero		1


	//   ....[15]....
        /*0198*/ 	.word	0x00002a90
        /*019c*/ 	.word	0x00000005
        /*01a0*/ 	.word	0x00000000
        /*01a4*/ 	.short	0x0101
        /*01a6*/ 	.byte	0x3f
	.zero		1


	//   ....[16]....
        /*01a8*/ 	.word	0x00002b90
        /*01ac*/ 	.word	0x00000065
        /*01b0*/ 	.word	0x00000000
        /*01b4*/ 	.short	0x0101
        /*01b6*/ 	.byte	0x32
	.zero		1


	//   ....[17]....
        /*01b8*/ 	.word	0x00002c80
        /*01bc*/ 	.word	0x00000003
        /*01c0*/ 	.word	0x00000000
        /*01c4*/ 	.short	0x0101
        /*01c6*/ 	.byte	0x3f
	.zero		1


	//   ....[18]....
        /*01c8*/ 	.word	0x00002ce0
        /*01cc*/ 	.word	0x00000060
        /*01d0*/ 	.word	0x00000008
        /*01d4*/ 	.short	0x010a
        /*01d6*/ 	.byte	0x3f
	.zero		1


	//   ....[19]....
        /*01d8*/ 	.word	0x00006dc0
        /*01dc*/ 	.word	0x00000061
        /*01e0*/ 	.word	0x00000000
        /*01e4*/ 	.short	0x0101
        /*01e6*/ 	.byte	0x32
	.zero		1


	//   ....[20]....
        /*01e8*/ 	.word	0x00007810
        /*01ec*/ 	.word	0x0000000c
        /*01f0*/ 	.word	0x00000010
        /*01f4*/ 	.short	0x010a
        /*01f6*/ 	.byte	0x3f
	.zero		1


	//   ....[21]....
        /*01f8*/ 	.word	0x00007e70
        /*01fc*/ 	.word	0x00000004
        /*0200*/ 	.word	0x00000058
        /*0204*/ 	.short	0x0101
        /*0206*/ 	.byte	0x3f
	.zero		1


	//   ....[22]....
        /*0208*/ 	.word	0x00008580
        /*020c*/ 	.word	0x00000007
        /*0210*/ 	.word	0x00000000
        /*0214*/ 	.short	0x010a
        /*0216*/ 	.byte	0x3f
	.zero		1


	//   ....[23]....
        /*0218*/ 	.word	0x00008600
        /*021c*/ 	.word	0x00000003
        /*0220*/ 	.word	0x00000000
        /*0224*/ 	.short	0x010a
        /*0226*/ 	.byte	0x3f
	.zero		1


	//   ....[24]....
        /*0228*/ 	.word	0x00008660
        /*022c*/ 	.word	0x00000060
        /*0230*/ 	.word	0xfffffff8
        /*0234*/ 	.short	0x010a
        /*0236*/ 	.byte	0x3f
	.zero		1


	//   ....[25]....
        /*0238*/ 	.word	0x000086b0
        /*023c*/ 	.word	0x00000003
        /*0240*/ 	.word	0x00000000
        /*0244*/ 	.short	0x010a
        /*0246*/ 	.byte	0x3f
	.zero		1


	//   ....[26]....
        /*0248*/ 	.word	0x00008710
        /*024c*/ 	.word	0x00000005
        /*0250*/ 	.word	0x00000000
        /*0254*/ 	.short	0x010a
        /*0256*/ 	.byte	0x3f
	.zero		1


	//   ....[27]....
        /*0258*/ 	.word	0x00008760
        /*025c*/ 	.word	0x00000060
        /*0260*/ 	.word	0x00000008
        /*0264*/ 	.short	0x010a
        /*0266*/ 	.byte	0x3f
	.zero		1


	//   ....[28]....
        /*0268*/ 	.word	0x00008830
        /*026c*/ 	.word	0x0000000c
        /*0270*/ 	.word	0x00000010
        /*0274*/ 	.short	0x010a
        /*0276*/ 	.byte	0x3f
	.zero		1


	//   ....[29]....
        /*0278*/ 	.word	0x00008900
        /*027c*/ 	.word	0x00000007
        /*0280*/ 	.word	0x00000000
        /*0284*/ 	.short	0x010a
        /*0286*/ 	.byte	0x3f
	.zero		1


	//----- nvinfo : EIATTR_NUM_MBARRIERS
	.align		4
.L_35:
        /*0288*/ 	.byte	0x03, 0x38
        /*028a*/ 	.short	0x000a


	//----- nvinfo : EIATTR_EXIT_INSTR_OFFSETS
	.align		4
        /*028c*/ 	.byte	0x04, 0x1c
        /*028e*/ 	.short	(.L_37 - .L_36)


	//   ....[0]....
.L_36:
        /*0290*/ 	.word	0x000013e0


	//   ....[1]....
        /*0294*/ 	.word	0x00001440


	//   ....[2]....
        /*0298*/ 	.word	0x00007500


	//   ....[3]....
        /*029c*/ 	.word	0x00007530


	//   ....[4]....
        /*02a0*/ 	.word	0x00008650


	//----- nvinfo : EIATTR_MAX_THREADS
	.align		4
.L_37:
        /*02a4*/ 	.byte	0x04, 0x05
        /*02a6*/ 	.short	(.L_39 - .L_38)
.L_38:
        /*02a8*/ 	.word	0x00000180
        /*02ac*/ 	.word	0x00000001
        /*02b0*/ 	.word	0x00000001


	//----- nvinfo : EIATTR_CRS_STACK_SIZE
	.align		4
.L_39:
        /*02b4*/ 	.byte	0x04, 0x1e
        /*02b6*/ 	.short	(.L_41 - .L_40)
.L_40:
        /*02b8*/ 	.word	0x00000000


	//----- nvinfo : EIATTR_CBANK_PARAM_SIZE
	.align		4
.L_41:
        /*02bc*/ 	.byte	0x03, 0x19
        /*02be*/ 	.short	0x0470


	//----- nvinfo : EIATTR_PARAM_CBANK
	.align		4
        /*02c0*/ 	.byte	0x04, 0x0a
        /*02c2*/ 	.short	(.L_43 - .L_42)
	.align		4
.L_42:
        /*02c4*/ 	.word	index@(.nv.constant0._ZN7cutlass13device_kernelINS_4gemm6kernel13GemmUniversalIN4cute5tupleIJiiiiEEENS1_10collective13CollectiveMmaINS1_34MainloopSm90TmaGmmaWarpSpecializedILi2ENS5_IJNS4_1CILi1EEENSA_ILi8EEESB_EEENS1_32KernelTmaWarpSpecializedPingpongEEENS5_IJNSA_ILi64EEENSA_ILi128EEESH_EEENS_10tfloat32_tENS5_IJlSB_lEEESJ_SK_NS4_8TiledMMAINS4_8MMA_AtomIJNS4_4SM904GMMA30MMA_64x128x8_F32TF32TF32_SS_TNILNSO_7ScaleInE1ELSQ_1EEEEEENS4_6LayoutINS5_IJSB_SB_SB_EEENS5_IJNSA_ILi0EEESV_SV_EEEEENS5_IJNS4_10UnderscoreESY_SY_EEEEENS4_23SM90_TMA_LOAD_MULTICASTENS4_14ComposedLayoutINS4_7SwizzleILi3ELi4ELi3EEENS4_18smem_ptr_flag_bitsILi32EEENST_INS5_IJSC_NSA_ILi32EEEEEENS5_IJS17_SB_EEEEEEEvNS4_8identityENS4_13SM90_TMA_LOADES1B_vS1C_EENS_8epilogue10collective6detail29Sm90TmaWarpSpecializedAdapterINS1G_15DefaultEpilogueISJ_SK_SK_NS1F_6thread17LinearCombinationISJ_Li1EffLNS1K_9ScaleType4KindE0ELNS_15FloatRoundStyleE2ESJ_EENS1_15EpilogueDefaultEEEEEvvEEEEvNT_6ParamsE)
        /*02c8*/ 	.short	0x0210
        /*02ca*/ 	.short	0x0470


	//----- nvinfo : EIATTR_SW_WAR
	.align		4
.L_43:
        /*02cc*/ 	.byte	0x04, 0x36
        /*02ce*/ 	.short	(.L_45 - .L_44)
.L_44:
        /*02d0*/ 	.word	0x00000008
.L_45:


//--------------------- .nv.callgraph             --------------------------
	.section	.nv.callgraph,"",@"SHT_CUDA_CALLGRAPH"
	.align	4
	.sectionentsize	8
	.align		4
        /*0000*/ 	.word	0x00000000
	.align		4
        /*0004*/ 	.word	0xffffffff
	.align		4
        /*0008*/ 	.word	index@(_ZN7cutlass13device_kernelINS_4gemm6kernel13GemmUniversalIN4cute5tupleIJiiiiEEENS1_10collective13CollectiveMmaINS1_34MainloopSm90TmaGmmaWarpSpecializedILi2ENS5_IJNS4_1CILi1EEENSA_ILi8EEESB_EEENS1_32KernelTmaWarpSpecializedPingpongEEENS5_IJNSA_ILi64EEENSA_ILi128EEESH_EEENS_10tfloat32_tENS5_IJlSB_lEEESJ_SK_NS4_8TiledMMAINS4_8MMA_AtomIJNS4_4SM904GMMA30MMA_64x128x8_F32TF32TF32_SS_TNILNSO_7ScaleInE1ELSQ_1EEEEEENS4_6LayoutINS5_IJSB_SB_SB_EEENS5_IJNSA_ILi0EEESV_SV_EEEEENS5_IJNS4_10UnderscoreESY_SY_EEEEENS4_23SM90_TMA_LOAD_MULTICASTENS4_14ComposedLayoutINS4_7SwizzleILi3ELi4ELi3EEENS4_18smem_ptr_flag_bitsILi32EEENST_INS5_IJSC_NSA_ILi32EEEEEENS5_IJS17_SB_EEEEEEEvNS4_8identityENS4_13SM90_TMA_LOADES1B_vS1C_EENS_8epilogue10collective6detail29Sm90TmaWarpSpecializedAdapterINS1G_15DefaultEpilogueISJ_SK_SK_NS1F_6thread17LinearCombinationISJ_Li1EffLNS1K_9ScaleType4KindE0ELNS_15FloatRoundStyleE2ESJ_EENS1_15EpilogueDefaultEEEEEvvEEEEvNT_6ParamsE)
	.align		4
        /*000c*/ 	.word	index@(__assertfail)
	.align		4
        /*0010*/ 	.word	0x00000000
	.align		4
        /*0014*/ 	.word	0xfffffffe
	.align		4
        /*0018*/ 	.word	0x00000000
	.align		4
        /*001c*/ 	.word	0xfffffffd
	.align		4
        /*0020*/ 	.word	0x00000000
	.align		4
        /*0024*/ 	.word	0xfffffffc


//--------------------- .nv.constant4             --------------------------
	.section	.nv.constant4,"a",@progbits
	.align	8
	.align		8
.nv.constant4:
        /*0000*/ 	.dword	__assertfail
	.align		8
        /*0008*/ 	.dword	__unnamed_1
	.align		8
        /*0010*/ 	.dword	_ZN40_INTERNAL_5488bd9a_4_k_cu_edf53161_203734cuda3std3__45__cpo5beginE
	.align		8
        /*0018*/ 	.dword	_ZN40_INTERNAL_5488bd9a_4_k_cu_edf53161_203734cuda3std3__45__cpo3endE
	.align		8
        /*0020*/ 	.dword	_ZN40_INTERNAL_5488bd9a_4_k_cu_edf53161_203734cuda3std3__45__cpo6cbeginE
	.align		8
        /*0028*/ 	.dword	_ZN40_INTERNAL_5488bd9a_4_k_cu_edf53161_203734cuda3std3__45__cpo4cendE
	.align		8
        /*0030*/ 	.dword	_ZN40_INTERNAL_5488bd9a_4_k_cu_edf53161_203734cuda3std3__442_GLOBAL__N__5488bd9a_4_k_cu_edf53161_203736ignoreE
	.align		8
        /*0038*/ 	.dword	_ZN40_INTERNAL_5488bd9a_4_k_cu_edf53161_203734cuda3std3__419piecewise_constructE
	.align		8
        /*0040*/ 	.dword	_ZN40_INTERNAL_5488bd9a_4_k_cu_edf53161_203734cuda3std3__48in_placeE
	.align		8
        /*0048*/ 	.dword	_ZN40_INTERNAL_5488bd9a_4_k_cu_edf53161_203734cuda3std6ranges3__45__cpo4swapE
	.align		8
        /*0050*/ 	.dword	_ZN40_INTERNAL_5488bd9a_4_k_cu_edf53161_203734cuda3std6ranges3__45__cpo9iter_moveE
	.align		8
        /*0058*/ 	.dword	_ZN40_INTERNAL_5488bd9a_4_k_cu_edf53161_203734cute7productE
	.align		8
        /*0060*/ 	.dword	_ZN40_INTERNAL_5488bd9a_4_k_cu_edf53161_203734cute1_E
	.align		8
        /*0068*/ 	.dword	$str$22
	.align		8
        /*0070*/ 	.dword	$str$23


//--------------------- .text._ZN7cutlass13device_kernelINS_4gemm6kernel13GemmUniversalIN4cute5tupleIJiiiiEEENS1_10collective13CollectiveMmaINS1_34MainloopSm90TmaGmmaWarpSpecializedILi2ENS5_IJNS4_1CILi1EEENSA_ILi8EEESB_EEENS1_32KernelTmaWarpSpecializedPingpongEEENS5_IJNSA_ILi64EEENSA_ILi128EEESH_EEENS_10tfloat32_tENS5_IJlSB_lEEESJ_SK_NS4_8TiledMMAINS4_8MMA_AtomIJNS4_4SM904GMMA30MMA_64x128x8_F32TF32TF32_SS_TNILNSO_7ScaleInE1ELSQ_1EEEEEENS4_6LayoutINS5_IJSB_SB_SB_EEENS5_IJNSA_ILi0EEESV_SV_EEEEENS5_IJNS4_10UnderscoreESY_SY_EEEEENS4_23SM90_TMA_LOAD_MULTICASTENS4_14ComposedLayoutINS4_7SwizzleILi3ELi4ELi3EEENS4_18smem_ptr_flag_bitsILi32EEENST_INS5_IJSC_NSA_ILi32EEEEEENS5_IJS17_SB_EEEEEEEvNS4_8identityENS4_13SM90_TMA_LOADES1B_vS1C_EENS_8epilogue10collective6detail29Sm90TmaWarpSpecializedAdapterINS1G_15DefaultEpilogueISJ_SK_SK_NS1F_6thread17LinearCombinationISJ_Li1EffLNS1K_9ScaleType4KindE0ELNS_15FloatRoundStyleE2ESJ_EENS1_15EpilogueDefaultEEEEEvvEEEEvNT_6ParamsE --------------------------
	.section	.text._ZN7cutlass13device_kernelINS_4gemm6kernel13GemmUniversalIN4cute5tupleIJiiiiEEENS1_10collective13CollectiveMmaINS1_34MainloopSm90TmaGmmaWarpSpecializedILi2ENS5_IJNS4_1CILi1EEENSA_ILi8EEESB_EEENS1_32KernelTmaWarpSpecializedPingpongEEENS5_IJNSA_ILi64EEENSA_ILi128EEESH_EEENS_10tfloat32_tENS5_IJlSB_lEEESJ_SK_NS4_8TiledMMAINS4_8MMA_AtomIJNS4_4SM904GMMA30MMA_64x128x8_F32TF32TF32_SS_TNILNSO_7ScaleInE1ELSQ_1EEEEEENS4_6LayoutINS5_IJSB_SB_SB_EEENS5_IJNSA_ILi0EEESV_SV_EEEEENS5_IJNS4_10UnderscoreESY_SY_EEEEENS4_23SM90_TMA_LOAD_MULTICASTENS4_14ComposedLayoutINS4_7SwizzleILi3ELi4ELi3EEENS4_18smem_ptr_flag_bitsILi32EEENST_INS5_IJSC_NSA_ILi32EEEEEENS5_IJS17_SB_EEEEEEEvNS4_8identityENS4_13SM90_TMA_LOADES1B_vS1C_EENS_8epilogue10collective6detail29Sm90TmaWarpSpecializedAdapterINS1G_15DefaultEpilogueISJ_SK_SK_NS1F_6thread17LinearCombinationISJ_Li1EffLNS1K_9ScaleType4KindE0ELNS_15FloatRoundStyleE2ESJ_EENS1_15EpilogueDefaultEEEEEvvEEEEvNT_6ParamsE,"ax",@progbits
	.align	128
.text._ZN7cutlass13device_kernelINS_4gemm6kernel13GemmUniversalIN4cute5tupleIJiiiiEEENS1_10collective13CollectiveMmaINS1_34MainloopSm90TmaGmmaWarpSpecializedILi2ENS5_IJNS4_1CILi1EEENSA_ILi8EEESB_EEENS1_32KernelTmaWarpSpecializedPingpongEEENS5_IJNSA_ILi64EEENSA_ILi128EEESH_EEENS_10tfloat32_tENS5_IJlSB_lEEESJ_SK_NS4_8TiledMMAINS4_8MMA_AtomIJNS4_4SM904GMMA30MMA_64x128x8_F32TF32TF32_SS_TNILNSO_7ScaleInE1ELSQ_1EEEEEENS4_6LayoutINS5_IJSB_SB_SB_EEENS5_IJNSA_ILi0EEESV_SV_EEEEENS5_IJNS4_10UnderscoreESY_SY_EEEEENS4_23SM90_TMA_LOAD_MULTICASTENS4_14ComposedLayoutINS4_7SwizzleILi3ELi4ELi3EEENS4_18smem_ptr_flag_bitsILi32EEENST_INS5_IJSC_NSA_ILi32EEEEEENS5_IJS17_SB_EEEEEEEvNS4_8identityENS4_13SM90_TMA_LOADES1B_vS1C_EENS_8epilogue10collective6detail29Sm90TmaWarpSpecializedAdapterINS1G_15DefaultEpilogueISJ_SK_SK_NS1F_6thread17LinearCombinationISJ_Li1EffLNS1K_9ScaleType4KindE0ELNS_15FloatRoundStyleE2ESJ_EENS1_15EpilogueDefaultEEEEEvvEEEEvNT_6ParamsE:
        .type           _ZN7cutlass13device_kernelINS_4gemm6kernel13GemmUniversalIN4cute5tupleIJiiiiEEENS1_10collective13CollectiveMmaINS1_34MainloopSm90TmaGmmaWarpSpecializedILi2ENS5_IJNS4_1CILi1EEENSA_ILi8EEESB_EEENS1_32KernelTmaWarpSpecializedPingpongEEENS5_IJNSA_ILi64EEENSA_ILi128EEESH_EEENS_10tfloat32_tENS5_IJlSB_lEEESJ_SK_NS4_8TiledMMAINS4_8MMA_AtomIJNS4_4SM904GMMA30MMA_64x128x8_F32TF32TF32_SS_TNILNSO_7ScaleInE1ELSQ_1EEEEEENS4_6LayoutINS5_IJSB_SB_SB_EEENS5_IJNSA_ILi0EEESV_SV_EEEEENS5_IJNS4_10UnderscoreESY_SY_EEEEENS4_23SM90_TMA_LOAD_MULTICASTENS4_14ComposedLayoutINS4_7SwizzleILi3ELi4ELi3EEENS4_18smem_ptr_flag_bitsILi32EEENST_INS5_IJSC_NSA_ILi32EEEEEENS5_IJS17_SB_EEEEEEEvNS4_8identityENS4_13SM90_TMA_LOADES1B_vS1C_EENS_8epilogue10collective6detail29Sm90TmaWarpSpecializedAdapterINS1G_15DefaultEpilogueISJ_SK_SK_NS1F_6thread17LinearCombinationISJ_Li1EffLNS1K_9ScaleType4KindE0ELNS_15FloatRoundStyleE2ESJ_EENS1_15EpilogueDefaultEEEEEvvEEEEvNT_6ParamsE,@function
        .size           _ZN7cutlass13device_kernelINS_4gemm6kernel13GemmUniversalIN4cute5tupleIJiiiiEEENS1_10collective13CollectiveMmaINS1_34MainloopSm90TmaGmmaWarpSpecializedILi2ENS5_IJNS4_1CILi1EEENSA_ILi8EEESB_EEENS1_32KernelTmaWarpSpecializedPingpongEEENS5_IJNSA_ILi64EEENSA_ILi128EEESH_EEENS_10tfloat32_tENS5_IJlSB_lEEESJ_SK_NS4_8TiledMMAINS4_8MMA_AtomIJNS4_4SM904GMMA30MMA_64x128x8_F32TF32TF32_SS_TNILNSO_7ScaleInE1ELSQ_1EEEEEENS4_6LayoutINS5_IJSB_SB_SB_EEENS5_IJNSA_ILi0EEESV_SV_EEEEENS5_IJNS4_10UnderscoreESY_SY_EEEEENS4_23SM90_TMA_LOAD_MULTICASTENS4_14ComposedLayoutINS4_7SwizzleILi3ELi4ELi3EEENS4_18smem_ptr_flag_bitsILi32EEENST_INS5_IJSC_NSA_ILi32EEEEEENS5_IJS17_SB_EEEEEEEvNS4_8identityENS4_13SM90_TMA_LOADES1B_vS1C_EENS_8epilogue10collective6detail29Sm90TmaWarpSpecializedAdapterINS1G_15DefaultEpilogueISJ_SK_SK_NS1F_6thread17LinearCombinationISJ_Li1EffLNS1K_9ScaleType4KindE0ELNS_15FloatRoundStyleE2ESJ_EENS1_15EpilogueDefaultEEEEEvvEEEEvNT_6ParamsE,(.L_x_196 - _ZN7cutlass13device_kernelINS_4gemm6kernel13GemmUniversalIN4cute5tupleIJiiiiEEENS1_10collective13CollectiveMmaINS1_34MainloopSm90TmaGmmaWarpSpecializedILi2ENS5_IJNS4_1CILi1EEENSA_ILi8EEESB_EEENS1_32KernelTmaWarpSpecializedPingpongEEENS5_IJNSA_ILi64EEENSA_ILi128EEESH_EEENS_10tfloat32_tENS5_IJlSB_lEEESJ_SK_NS4_8TiledMMAINS4_8MMA_AtomIJNS4_4SM904GMMA30MMA_64x128x8_F32TF32TF32_SS_TNILNSO_7ScaleInE1ELSQ_1EEEEEENS4_6LayoutINS5_IJSB_SB_SB_EEENS5_IJNSA_ILi0EEESV_SV_EEEEENS5_IJNS4_10UnderscoreESY_SY_EEEEENS4_23SM90_TMA_LOAD_MULTICASTENS4_14ComposedLayoutINS4_7SwizzleILi3ELi4ELi3EEENS4_18smem_ptr_flag_bitsILi32EEENST_INS5_IJSC_NSA_ILi32EEEEEENS5_IJS17_SB_EEEEEEEvNS4_8identityENS4_13SM90_TMA_LOADES1B_vS1C_EENS_8epilogue10collective6detail29Sm90TmaWarpSpecializedAdapterINS1G_15DefaultEpilogueISJ_SK_SK_NS1F_6thread17LinearCombinationISJ_Li1EffLNS1K_9ScaleType4KindE0ELNS_15FloatRoundStyleE2ESJ_EENS1_15EpilogueDefaultEEEEEvvEEEEvNT_6ParamsE)
        .other          _ZN7cutlass13device_kernelINS_4gemm6kernel13GemmUniversalIN4cute5tupleIJiiiiEEENS1_10collective13CollectiveMmaINS1_34MainloopSm90TmaGmmaWarpSpecializedILi2ENS5_IJNS4_1CILi1EEENSA_ILi8EEESB_EEENS1_32KernelTmaWarpSpecializedPingpongEEENS5_IJNSA_ILi64EEENSA_ILi128EEESH_EEENS_10tfloat32_tENS5_IJlSB_lEEESJ_SK_NS4_8TiledMMAINS4_8MMA_AtomIJNS4_4SM904GMMA30MMA_64x128x8_F32TF32TF32_SS_TNILNSO_7ScaleInE1ELSQ_1EEEEEENS4_6LayoutINS5_IJSB_SB_SB_EEENS5_IJNSA_ILi0EEESV_SV_EEEEENS5_IJNS4_10UnderscoreESY_SY_EEEEENS4_23SM90_TMA_LOAD_MULTICASTENS4_14ComposedLayoutINS4_7SwizzleILi3ELi4ELi3EEENS4_18smem_ptr_flag_bitsILi32EEENST_INS5_IJSC_NSA_ILi32EEEEEENS5_IJS17_SB_EEEEEEEvNS4_8identityENS4_13SM90_TMA_LOADES1B_vS1C_EENS_8epilogue10collective6detail29Sm90TmaWarpSpecializedAdapterINS1G_15DefaultEpilogueISJ_SK_SK_NS1F_6thread17LinearCombinationISJ_Li1EffLNS1K_9ScaleType4KindE0ELNS_15FloatRoundStyleE2ESJ_EENS1_15EpilogueDefaultEEEEEvvEEEEvNT_6ParamsE,@"STO_CUDA_ENTRY STV_DEFAULT"
_ZN7cutlass13device_kernelINS_4gemm6kernel13GemmUniversalIN4cute5tupleIJiiiiEEENS1_10collective13CollectiveMmaINS1_34MainloopSm90TmaGmmaWarpSpecializedILi2ENS5_IJNS4_1CILi1EEENSA_ILi8EEESB_EEENS1_32KernelTmaWarpSpecializedPingpongEEENS5_IJNSA_ILi64EEENSA_ILi128EEESH_EEENS_10tfloat32_tENS5_IJlSB_lEEESJ_SK_NS4_8TiledMMAINS4_8MMA_AtomIJNS4_4SM904GMMA30MMA_64x128x8_F32TF32TF32_SS_TNILNSO_7ScaleInE1ELSQ_1EEEEEENS4_6LayoutINS5_IJSB_SB_SB_EEENS5_IJNSA_ILi0EEESV_SV_EEEEENS5_IJNS4_10UnderscoreESY_SY_EEEEENS4_23SM90_TMA_LOAD_MULTICASTENS4_14ComposedLayoutINS4_7SwizzleILi3ELi4ELi3EEENS4_18smem_ptr_flag_bitsILi32EEENST_INS5_IJSC_NSA_ILi32EEEEEENS5_IJS17_SB_EEEEEEEvNS4_8identityENS4_13SM90_TMA_LOADES1B_vS1C_EENS_8epilogue10collective6detail29Sm90TmaWarpSpecializedAdapterINS1G_15DefaultEpilogueISJ_SK_SK_NS1F_6thread17LinearCombinationISJ_Li1EffLNS1K_9ScaleType4KindE0ELNS_15FloatRoundStyleE2ESJ_EENS1_15EpilogueDefaultEEEEEvvEEEEvNT_6ParamsE:
[----:B------:R-:W0:Y:S01]  /*0000*/  LDC R1, c[0x0][0x28] ;  /* 0x00000a00ff017b82 */ /* 0x000e220000000800 */
[----:B------:R-:W1:Y:S01]  /*0010*/  S2R R3, SR_TID.X ;  /* 0x0000000000037919 */ /* 0x000e620000002100 */
[----:B------:R-:W-:Y:S01]  /*0020*/  ELECT P0, URZ, PT ;  /* 0x00000000003f782f */ /* 0x000fe20003800000 */
[----:B------:R-:W-:Y:S01]  /*0030*/  BSSY B0, `(.L_x_0) ;  /* 0x0000014000007945 */ /* 0x000fe20003800000 */
[--C-:B-1----:R-:W-:Y:S02]  /*0040*/  SHF.R.U32.HI R0, RZ, 0x5, R3.reuse ;  /* 0x00000005ff007819 */ /* 0x102fe40000011603 */
[----:B------:R-:W-:-:S03]  /*0050*/  SHF.R.U32.HI R5, RZ, 0x7, R3 ;  /* 0x00000007ff057819 */ /* 0x000fc60000011603 */
[----:B------:R-:W1:Y:S02]  /*0060*/  SHFL.IDX PT, R2, R0, RZ, 0x1f ;  /* 0x00001fff00027589 */ /* 0x000e6400000e0000 */
[----:B-1----:R-:W-:Y:S02]  /*0070*/  R2UR UR6, R2 ;  /* 0x00000000020672ca */ /* 0x002fe400000e0000 */
[----:B------:R1:W2:Y:S11]  /*0080*/  SHFL.IDX PT, R2, R5, RZ, 0x1f ;  /* 0x00001fff05027589 */ /* 0x0002b600000e0000 */
[----:B------:R-:W-:-:S02]  /*0090*/  USHF.R.S32.HI UR4, URZ, 0x1f, UR6 ;  /* 0x0000001f3f047899 */ /* 0x000fc40008011406 */
[----:B------:R-:W-:Y:S02]  /*00a0*/  ISETP.NE.OR P0, PT, RZ, UR6, !P0 ;  /* 0x00000006ff007c0c */ /* 0x000fe4000c705670 */
[----:B------:R-:W-:-:S04]  /*00b0*/  ULEA.HI UR4, UR4, UR6, URZ, 0x2 ;  /* 0x0000000604047291 */ /* 0x000fc8000f8f103f */
[----:B------:R-:W-:-:S04]  /*00c0*/  ULOP3.LUT UR4, UR4, 0xfffffffc, URZ, 0xc0, !UPT ;  /* 0xfffffffc04047892 */ /* 0x000fc8000f8ec03f */
[----:B------:R-:W-:-:S03]  /*00d0*/  UIADD3 UR6, UR6, -UR4, URZ ;  /* 0x8000000406067290 */ /* 0x000fc6000fffe03f */
[----:B012---:R-:W-:Y:S09]  /*00e0*/  @P0 BRA `(.L_x_1) ;  /* 0x0000000000200947 */ /* 0x007ff20003800000 */
[----:B------:R-:W-:Y:S02]  /*00f0*/  ULDC.64 UR4, c[0x0][0x198] ;  /* 0x0000660000047ab9 */ /* 0x000fe40000000a00 */
[----:B------:R-:W-:Y:S02]  /*0100*/  UIADD3 UR8, UP0, UR4, 0xf0, URZ ;  /* 0x000000f004087890 */ /* 0x000fe4000ff1e03f */
[----:B------:R-:W-:Y:S02]  /*0110*/  UIADD3 UR4, UP1, UR4, 0x1f0, URZ ;  /* 0x000001f004047890 */ /* 0x000fe4000ff3e03f */
[----:B------:R-:W-:Y:S02]  /*0120*/  UIADD3.X UR9, URZ, UR5, URZ, UP0, !UPT ;  /* 0x000000053f097290 */ /* 0x000fe400087fe43f */
[----:B------:R-:W-:-:S07]  /*0130*/  UIADD3.X UR5, URZ, UR5, URZ, UP1, !UPT ;  /* 0x000000053f057290 */ /* 0x000fce0008ffe43f */
[----:B------:R0:W-:Y:S02]  /*0140*/  UTMACCTL.PF [UR8] ;  /* 0x00000000080079b9 */ /* 0x0001e40008040000 */
[----:B------:R0:W-:Y:S02]  /*0150*/  UTMACCTL.PF [UR4] ;  /* 0x00000000040079b9 */ /* 0x0001e40008040000 */
[----:B0-----:R-:W-:Y:S01]  /*0160*/  NOP ;  /* 0x0000000000007918 */ /* 0x001fe20000000000 */
.L_x_1:
[----:B------:R-:W-:Y:S05]  /*0170*/  BSYNC B0 ;  /* 0x0000000000007941 */ /* 0x000fea0003800000 */
.L_x_0:
[----:B------:R-:W0:Y:S01]  /*0180*/  SHFL.IDX PT, R6, R0, RZ, 0x1f ;  /* 0x00001fff00067589 */ /* 0x000e2200000e0000 */
[----:B------:R-:W-:Y:S01]  /*0190*/  R2UR UR19, R2 ;  /* 0x00000000021372ca */ /* 0x000fe200000e0000 */
[----:B------:R-:W-:Y:S01]  /*01a0*/  UISETP.NE.AND UP0, UPT, UR6, 0x3, UPT ;  /* 0x000000030600788c */ /* 0x000fe2000bf05270 */
[----:B------:R-:W-:-:S03]  /*01b0*/  SHF.R.S32.HI R2, RZ, 0x1f, R3 ;  /* 0x0000001fff027819 */ /* 0x000fc60000011403 */
[----:B------:R-:W-:Y:S01]  /*01c0*/  UISETP.EQ.OR UP0, UPT, UR6, URZ, !UP0 ;  /* 0x0000003f0600728c */ /* 0x000fe2000c702670 */
[----:B------:R-:W-:-:S07]  /*01d0*/  LEA.HI R2, R2, R3, RZ, 0x7 ;  /* 0x0000000302027211 */ /* 0x000fce00078f38ff */
[----:B------:R-:W-:Y:S02]  /*01e0*/  UIADD3 UR14, UR19, -0x1, URZ ;  /* 0xffffffff130e7890 */ /* 0x000fe4000fffe03f */
[----:B------:R-:W-:Y:S02]  /*01f0*/  UISETP.EQ.AND UP0, UPT, UR19, URZ, UP0 ;  /* 0x0000003f1300728c */ /* 0x000fe40008702270 */
[----:B------:R-:W-:Y:S02]  /*0200*/  UISETP.GE.U32.AND UP1, UPT, UR14, 0x2, UPT ;  /* 0x000000020e00788c */ /* 0x000fe4000bf26070 */
[----:B------:R-:W-:Y:S01]  /*0210*/  USEL UR39, URZ, 0x1, !UP0 ;  /* 0x000000013f277887 */ /* 0x000fe2000c000000 */
[----:B0-----:R-:W-:-:S03]  /*0220*/  ISETP.NE.AND P0, PT, R6, RZ, PT ;  /* 0x000000ff0600720c */ /* 0x001fc60003f05270 */
[----:B------:R-:W-:-:S10]  /*0230*/  USEL UR39, UR39, 0x2, UP1 ;  /* 0x0000000227277887 */ /* 0x000fd40008800000 */
[----:B------:R-:W-:Y:S05]  /*0240*/  @P0 BRA `(.L_x_2) ;  /* 0x0000000000480947 */ /* 0x000fea0003800000 */
[----:B------:R-:W0:Y:S01]  /*0250*/  S2UR UR7, SR_CgaCtaId ;  /* 0x00000000000779c3 */ /* 0x000e220000008800 */
[----:B------:R-:W-:Y:S01]  /*0260*/  UMOV UR4, 0x400 ;  /* 0x0000040000047882 */ /* 0x000fe20000000000 */
[----:B------:R-:W-:Y:S01]  /*0270*/  UMOV UR5, 0x1 ;  /* 0x0000000100057882 */ /* 0x000fe20000000000 */
[----:B------:R-:W-:Y:S01]  /*0280*/  UMOV UR8, 0x8 ;  /* 0x0000000800087882 */ /* 0x000fe20000000000 */
[----:B------:R-:W-:Y:S01]  /*0290*/  ELECT P0, URZ, PT ;  /* 0x00000000003f782f */ /* 0x000fe20003800000 */
[----:B------:R-:W-:-:S04]  /*02a0*/  UIADD3 UR8, -UR8, 0x100000, URZ ;  /* 0x0010000008087890 */ /* 0x000fc8000fffe13f */
[----:B------:R-:W-:Y:S02]  /*02b0*/  USHF.L.U32 UR9, UR8, 0xb, URZ ;  /* 0x0000000b08097899 */ /* 0x000fe4000800063f */
[----:B------:R-:W-:Y:S02]  /*02c0*/  USHF.L.U32 UR8, UR8, 0x1, URZ ;  /* 0x0000000108087899 */ /* 0x000fe4000800063f */
[----:B0-----:R-:W-:Y:S02]  /*02d0*/  ULEA UR7, UR7, UR4, 0x18 ;  /* 0x0000000407077291 */ /* 0x001fe4000f8ec03f */
[----:B------:R-:W-:-:S04]  /*02e0*/  UIADD3 UR4, -UR5, 0x100000, URZ ;  /* 0x0010000005047890 */ /* 0x000fc8000fffe13f */
[----:B------:R-:W-:Y:S02]  /*02f0*/  USHF.L.U32 UR5, UR4, 0xb, URZ ;  /* 0x0000000b04057899 */ /* 0x000fe4000800063f */
[----:B------:R-:W-:Y:S01]  /*0300*/  USHF.L.U32 UR4, UR4, 0x1, URZ ;  /* 0x0000000104047899 */ /* 0x000fe2000800063f */
[----:B------:R-:W0:Y:S11]  /*0310*/  FENCE.VIEW.ASYNC.S ;  /* 0x00000000000073c6 */ /* 0x000e360000000000 */
[----:B0-----:R0:W1:Y:S01]  /*0320*/  SYNCS.EXCH.64 URZ, [UR7], UR4 ;  /* 0x00000004073f75b2 */ /* 0x0010620008000100 */
[----:B------:R0:W2:Y:S01]  /*0330*/  SYNCS.EXCH.64 URZ, [UR7+0x10], UR8 ;  /* 0x00001008073f75b2 */ /* 0x0000a20008000100 */
[----:B------:R0:W3:Y:S01]  /*0340*/  SYNCS.EXCH.64 URZ, [UR7+0x8], UR4 ;  /* 0x00000804073f75b2 */ /* 0x0000e20008000100 */
[----:B------:R0:W4:Y:S01]  /*0350*/  SYNCS.EXCH.64 URZ, [UR7+0x18], UR8 ;  /* 0x00001808073f75b2 */ /* 0x0001220008000100 */
[----:B------:R-:W-:Y:S01]  /*0360*/  NOP ;  /* 0x0000000000007918 */ /* 0x000fe20000000000 */
.L_x_2:
[----:B------:R-:W5:Y:S01]  /*0370*/  SHFL.IDX PT, R10, R0, RZ, 0x1f ;  /* 0x00001fff000a7589 */ /* 0x000f6200000e0000 */
[----:B------:R-:W1:Y:S01]  /*0380*/  S2UR UR15, SR_CTAID.X ;  /* 0x00000000000f79c3 */ /* 0x000e620000002500 */
[----:B------:R-:W-:Y:S02]  /*0390*/  ELECT P0, URZ, PT ;  /* 0x00000000003f782f */ /* 0x000fe40003800000 */
[----:B------:R-:W-:Y:S01]  /*03a0*/  SHF.R.S32.HI R11, RZ, 0x1f, R6 ;  /* 0x0000001fff0b7819 */ /* 0x000fe20000011406 */
[----:B------:R1:W2:Y:S01]  /*03b0*/  SHFL.IDX PT, R8, R0, RZ, 0x1f ;  /* 0x00001fff00087589 */ /* 0x0002a200000e0000 */
[----:B------:R-:W-:Y:S02]  /*03c0*/  ELECT P1, URZ, PT ;  /* 0x00000000003f782f */ /* 0x000fe40003820000 */
[----:B------:R-:W-:Y:S01]  /*03d0*/  LOP3.LUT R2, R2, 0xffffff80, RZ, 0xc0, !PT ;  /* 0xffffff8002027812 */ /* 0x000fe200078ec0ff */
[----:B0-----:R-:W-:Y:S01]  /*03e0*/  ULDC UR4, c[0x0][0x150] ;  /* 0x0000540000047ab9 */ /* 0x001fe20000000800 */
[----:B------:R-:W-:Y:S01]  /*03f0*/  LEA.HI R11, R11, R6, RZ, 0x2 ;  /* 0x000000060b0b7211 */ /* 0x000fe200078f10ff */
[----:B------:R-:W0:Y:S01]  /*0400*/  S2UR UR8, SR_CTAID.Y ;  /* 0x00000000000879c3 */ /* 0x000e220000002600 */
[----:B------:R-:W-:Y:S01]  /*0410*/  NOP ;  /* 0x0000000000007918 */ /* 0x000fe20000000000 */
[----:B------:R-:W-:Y:S01]  /*0420*/  IMAD.IADD R4, R3, 0x1, -R2 ;  /* 0x0000000103047824 */ /* 0x000fe200078e0a02 */
[----:B------:R-:W-:Y:S01]  /*0430*/  LOP3.LUT R11, R11, 0x3ffffffc, RZ, 0xc0, !PT ;  /* 0x3ffffffc0b0b7812 */ /* 0x000fe200078ec0ff */
[----:B------:R-:W-:Y:S01]  /*0440*/  NOP ;  /* 0x0000000000007918 */ /* 0x000fe20000000000 */
[----:B------:R-:W-:Y:S01]  /*0450*/  ULDC UR17, c[0x0][0x148] ;  /* 0x0000520000117ab9 */ /* 0x000fe20000000800 */
[----:B------:R-:W-:Y:S01]  /*0460*/  UMOV UR20, 0x80 ;  /* 0x0000008000147882 */ /* 0x000fe20000000000 */
[----:B------:R-:W-:Y:S01]  /*0470*/  SHF.R.S32.HI R9, RZ, 0x1f, R4 ;  /* 0x0000001fff097819 */ /* 0x000fe20000011404 */
[----:B------:R-:W-:Y:S01]  /*0480*/  IMAD.IADD R11, R6, 0x1, -R11 ;  /* 0x00000001060b7824 */ /* 0x000fe200078e0a0b */
[----:B------:R-:W-:Y:S01]  /*0490*/  ULDC UR12, c[0x0][0x144] ;  /* 0x00005100000c7ab9 */ /* 0x000fe20000000800 */
[----:B------:R-:W3:Y:S01]  /*04a0*/  SHFL.IDX PT, R5, R5, RZ, 0x1f ;  /* 0x00001fff05057589 */ /* 0x000ee200000e0000 */
[----:B------:R-:W-:-:S02]  /*04b0*/  LEA.HI R2, R9, R4, RZ, 0x3 ;  /* 0x0000000409027211 */ /* 0x000fc400078f18ff */
[----:B------:R-:W-:Y:S02]  /*04c0*/  ISETP.NE.AND P3, PT, RZ, UR19, PT ;  /* 0x00000013ff007c0c */ /* 0x000fe4000bf65270 */
[----:B-----5:R-:W-:Y:S02]  /*04d0*/  ISETP.NE.OR P0, PT, R10, RZ, !P0 ;  /* 0x000000ff0a00720c */ /* 0x020fe40004705670 */
[----:B-1----:R-:W-:Y:S02]  /*04e0*/  I2FP.F32.U32 R0, UR15 ;  /* 0x0000000f00007c45 */ /* 0x002fe40008201000 */
[----:B--2---:R-:W-:Y:S02]  /*04f0*/  ISETP.NE.OR P1, PT, R8, RZ, !P1 ;  /* 0x000000ff0800720c */ /* 0x004fe40004f25670 */
[----:B------:R-:W-:Y:S01]  /*0500*/  SHF.R.S32.HI R7, RZ, 0x3, R2 ;  /* 0x00000003ff077819 */ /* 0x000fe20000011402 */
[----:B------:R-:W-:Y:S01]  /*0510*/  FMUL R0, R0, UR4 ;  /* 0x0000000400007c20 */ /* 0x000fe20008400000 */
[----:B------:R-:W-:Y:S01]  /*0520*/  ULDC UR4, c[0x0][0x154] ;  /* 0x0000550000047ab9 */ /* 0x000fe20000000800 */
[----:B0-----:R-:W-:-:S02]  /*0530*/  I2FP.F32.U32 R6, UR8 ;  /* 0x0000000800067c45 */ /* 0x001fc40008201000 */
[----:B------:R-:W-:Y:S02]  /*0540*/  SHF.R.S32.HI R2, RZ, 0x1f, R2 ;  /* 0x0000001fff027819 */ /* 0x000fe40000011402 */
[----:B------:R-:W-:Y:S01]  /*0550*/  VOTEU.ALL UP2, P0 ;  /* 0x00000000003f7886 */ /* 0x000fe20000040000 */
[----:B------:R-:W-:Y:S01]  /*0560*/  FMUL R6, R6, UR4 ;  /* 0x0000000406067c20 */ /* 0x000fe20008400000 */
[----:B------:R-:W0:Y:S01]  /*0570*/  F2I.U32.TRUNC.NTZ R0, R0 ;  /* 0x0000000000007305 */ /* 0x000e22000020f000 */
[----:B------:R-:W-:Y:S01]  /*0580*/  LEA.HI R2, R2, R7, RZ, 0x2 ;  /* 0x0000000702027211 */ /* 0x000fe200078f10ff */
[----:B------:R-:W-:Y:S01]  /*0590*/  VOTEU.ALL UP3, P1 ;  /* 0x00000000003f7886 */ /* 0x000fe20000860000 */
[----:B------:R-:W1:Y:S01]  /*05a0*/  @!UP2 S2UR UR11, SR_CgaCtaId ;  /* 0x00000000000ba9c3 */ /* 0x000e620000008800 */
[----:B------:R-:W-:Y:S01]  /*05b0*/  UMOV UR4, 0x20 ;  /* 0x0000002000047882 */ /* 0x000fe20000000000 */
[----:B------:R-:W-:Y:S01]  /*05c0*/  LOP3.LUT R2, R2, 0xfffffffc, RZ, 0xc0, !PT ;  /* 0xfffffffc02027812 */ /* 0x000fe200078ec0ff */
[----:B------:R-:W-:Y:S01]  /*05d0*/  @!UP2 UMOV UR10, 0x400 ;  /* 0x00000400000aa882 */ /* 0x000fe20000000000 */
[----:B------:R-:W-:-:S04]  /*05e0*/  @!UP2 UIADD3 UR4, -UR4, 0x100000, URZ ;  /* 0x001000000404a890 */ /* 0x000fc8000fffe13f */
[----:B------:R-:W-:Y:S02]  /*05f0*/  @!UP2 USHF.L.U32 UR5, UR4, 0xb, URZ ;  /* 0x0000000b0405a899 */ /* 0x000fe4000800063f */
[----:B------:R-:W-:Y:S01]  /*0600*/  @!UP2 USHF.L.U32 UR4, UR4, 0x1, URZ ;  /* 0x000000010404a899 */ /* 0x000fe2000800063f */
[----:B------:R-:W2:Y:S01]  /*0610*/  F2I.U32.TRUNC.NTZ R6, R6 ;  /* 0x0000000600067305 */ /* 0x000ea2000020f000 */
[----:B------:R-:W-:Y:S01]  /*0620*/  VOTEU.ALL UP0, P0 ;  /* 0x00000000003f7886 */ /* 0x000fe20000000000 */
[----:B------:R-:W-:Y:S01]  /*0630*/  IMAD.IADD R2, R7, 0x1, -R2 ;  /* 0x0000000107027824 */ /* 0x000fe200078e0a02 */
[----:B------:R-:W5:Y:S01]  /*0640*/  @!UP3 S2UR UR18, SR_CgaCtaId ;  /* 0x000000000012b9c3 */ /* 0x000f620000008800 */
[----:B------:R-:W-:Y:S01]  /*0650*/  VOTEU.ALL UP1, P0 ;  /* 0x00000000003f7886 */ /* 0x000fe20000020000 */
[----:B------:R-:W-:Y:S01]  /*0660*/  @!UP3 UMOV UR16, 0x400 ;  /* 0x000004000010b882 */ /* 0x000fe20000000000 */
[----:B------:R-:W-:Y:S01]  /*0670*/  IMAD R2, R11, 0x4, R2 ;  /* 0x000000040b027824 */ /* 0x000fe200078e0202 */
[----:B0-----:R-:W-:Y:S01]  /*0680*/  R2UR UR7, R0 ;  /* 0x00000000000772ca */ /* 0x001fe200000e0000 */
[----:B------:R-:W-:Y:S01]  /*0690*/  VOTEU.ALL UP4, P1 ;  /* 0x00000000003f7886 */ /* 0x000fe20000880000 */
[----:B------:R-:W-:Y:S01]  /*06a0*/  VOTEU.ALL UP5, P1 ;  /* 0x00000000003f7886 */ /* 0x000fe200008a0000 */
[----:B------:R-:W-:Y:S01]  /*06b0*/  IMAD.SHL.U32 R7, R2, 0x4, RZ ;  /* 0x0000000402077824 */ /* 0x000fe200078e00ff */
[----:B------:R-:W0:Y:S01]  /*06c0*/  LDC R0, c[0x0][0x140] ;  /* 0x00005000ff007b82 */ /* 0x000e220000000800 */
[----:B------:R-:W-:-:S02]  /*06d0*/  LOP3.LUT P0, RZ, R4, 0x7, RZ, 0xc0, !PT ;  /* 0x0000000704ff7812 */ /* 0x000fc4000780c0ff */
[----:B--2---:R-:W-:Y:S02]  /*06e0*/  R2UR UR9, R6 ;  /* 0x00000000060972ca */ /* 0x004fe400000e0000 */
[----:B------:R-:W-:Y:S01]  /*06f0*/  LOP3.LUT R22, R2, 0xc, R7, 0x78, !PT ;  /* 0x0000000c02167812 */ /* 0x000fe200078e7807 */
[----:B-1----:R-:W-:Y:S02]  /*0700*/  @!UP2 ULEA UR13, UR11, UR10, 0x18 ;  /* 0x0000000a0b0da291 */ /* 0x002fe4000f8ec03f */
[----:B------:R-:W-:-:S04]  /*0710*/  @!UP3 UIADD3 UR10, -UR20, 0x100000, URZ ;  /* 0x00100000140ab890 */ /* 0x000fc8000fffe13f */
[----:B------:R-:W-:Y:S02]  /*0720*/  @!UP3 USHF.L.U32 UR11, UR10, 0xb, URZ ;  /* 0x0000000b0a0bb899 */ /* 0x000fe4000800063f */
[----:B------:R-:W-:Y:S01]  /*0730*/  @!UP3 USHF.L.U32 UR10, UR10, 0x1, URZ ;  /* 0x000000010a0ab899 */ /* 0x000fe2000800063f */
[----:B------:R-:W-:Y:S01]  /*0740*/  ISETP.LT.U32.AND P0, PT, R22, 0x8, !P0 ;  /* 0x000000081600780c */ /* 0x000fe20004701070 */
[----:B------:R-:W-:Y:S01]  /*0750*/  UIADD3 UR7, -UR7, URZ, URZ ;  /* 0x0000003f07077290 */ /* 0x000fe2000fffe13f */
[----:B------:R-:W-:Y:S01]  /*0760*/  VOTEU.ALL UP2, P1 ;  /* 0x00000000003f7886 */ /* 0x000fe20000840000 */
[----:B-----5:R-:W-:Y:S02]  /*0770*/  @!UP3 ULEA UR16, UR18, UR16, 0x18 ;  /* 0x000000101210b291 */ /* 0x020fe4000f8ec03f */
[----:B------:R-:W-:Y:S01]  /*0780*/  UIADD3 UR9, -UR9, URZ, URZ ;  /* 0x0000003f09097290 */ /* 0x000fe2000fffe13f */
[----:B------:R-:W1:Y:S02]  /*0790*/  FENCE.VIEW.ASYNC.S ;  /* 0x00000000000073c6 */ /* 0x000e640000000000 */
[----:B-1----:R-:W1:Y:S01]  /*07a0*/  @!UP0 SYNCS.EXCH.64 URZ, [UR13+0x50], UR4 ;  /* 0x000050040d3f85b2 */ /* 0x002e620008000100 */
[----:B------:R-:W-:Y:S01]  /*07b0*/  UIMAD UR7, UR12, UR7, UR15 ;  /* 0x000000070c0772a4 */ /* 0x000fe2000f8e020f */
[----:B------:R-:W-:Y:S01]  /*07c0*/  VOTEU.ALL UP3, P1 ;  /* 0x00000000003f7886 */ /* 0x000fe20000860000 */
[----:B0-----:R-:W-:Y:S01]  /*07d0*/  ISETP.EQ.U32.AND P2, PT, R0, 0x1, PT ;  /* 0x000000010000780c */ /* 0x001fe20003f42070 */
[----:B------:R0:W2:Y:S01]  /*07e0*/  @!UP1 SYNCS.EXCH.64 URZ, [UR13+0x58], UR4 ;  /* 0x000058040d3f95b2 */ /* 0x0000a20008000100 */
[----:B------:R-:W-:Y:S01]  /*07f0*/  NOP ;  /* 0x0000000000007918 */ /* 0x000fe20000000000 */
[----:B0-----:R-:W-:Y:S01]  /*0800*/  UIMAD UR4, UR17, UR9, UR8 ;  /* 0x00000009110472a4 */ /* 0x001fe2000f8e0208 */
[----:B------:R0:W0:Y:S05]  /*0810*/  @!UP2 SYNCS.EXCH.64 URZ, [UR16+0x30], UR10 ;  /* 0x0000300a103fa5b2 */ /* 0x00002a0008000100 */
[----:B------:R-:W-:-:S04]  /*0820*/  ISETP.NE.AND P1, PT, R22, UR4, PT ;  /* 0x0000000416007c0c */ /* 0x000fc8000bf25270 */
[----:B------:R-:W-:-:S04]  /*0830*/  ISETP.EQ.OR P1, PT, RZ, UR7, !P1 ;  /* 0x00000007ff007c0c */ /* 0x000fc8000cf22670 */
[----:B------:R-:W-:-:S04]  /*0840*/  PLOP3.LUT P0, PT, P0, P1, PT, 0x80, 0x0 ;  /* 0x000000000000781c */ /* 0x000fc80000703070 */
[----:B------:R-:W-:Y:S01]  /*0850*/  P2R R99, PR, RZ, 0x1 ;  /* 0x00000001ff637803 */ /* 0x000fe20000000000 */
[----:B------:R0:W0:Y:S01]  /*0860*/  @!UP3 SYNCS.EXCH.64 URZ, [UR16+0x38], UR10 ;  /* 0x0000380a103fb5b2 */ /* 0x0000220008000100 */
[----:B------:R0:W0:Y:S01]  /*0870*/  @!UP4 SYNCS.EXCH.64 URZ, [UR16+0x40], UR10 ;  /* 0x0000400a103fc5b2 */ /* 0x0000220008000100 */
[----:B------:R0:W0:Y:S01]  /*0880*/  @!UP5 SYNCS.EXCH.64 URZ, [UR16+0x48], UR10 ;  /* 0x0000480a103fd5b2 */ /* 0x0000220008000100 */
[----:B------:R-:W-:Y:S01]  /*0890*/  NOP ;  /* 0x0000000000007918 */ /* 0x000fe20000000000 */
[----:B-123--:R-:W-:Y:S05]  /*08a0*/  @!P2 BRA `(.L_x_3) ;  /* 0x000000000008a947 */ /* 0x00efea0003800000 */
[----:B0---4-:R-:W-:Y:S01]  /*08b0*/  UCGABAR_ARV ;  /* 0x00000000000079c7 */ /* 0x011fe20008000000 */
[----:B------:R-:W-:Y:S05]  /*08c0*/  BRA `(.L_x_4) ;  /* 0x0000000000047947 */ /* 0x000fea0003800000 */
.L_x_3:
[----:B0---4-:R-:W-:Y:S01]  /*08d0*/  NOP ;  /* 0x0000000000007918 */ /* 0x011fe20000000000 */
.L_x_4:
[----:B------:R-:W-:Y:S01]  /*08e0*/  ULDC.64 UR4, c[0x0][0x598] ;  /* 0x0001660000047ab9 */ /* 0x000fe20000000a00 */
[----:B------:R-:W-:Y:S01]  /*08f0*/  ULDC.64 UR52, c[0x0][0x208] ;  /* 0x0000820000347ab9 */ /* 0x000fe20000000a00 */
[----:B------:R-:W-:-:S04]  /*0900*/  ISETP.NE.U32.AND P0, PT, RZ, UR4, PT ;  /* 0x00000004ff007c0c */ /* 0x000fc8000bf05070 */
[----:B------:R-:W-:-:S13]  /*0910*/  ISETP.NE.AND.EX P0, PT, RZ, UR5, PT, P0 ;  /* 0x00000005ff007c0c */ /* 0x000fda000bf05300 */
[----:B------:R-:W-:Y:S05]  /*0920*/  @!P0 BRA `(.L_x_5) ;  /* 0x00000000001c8947 */ /* 0x000fea0003800000 */
[----:B------:R-:W0:Y:S02]  /*0930*/  LDC.64 R6, c[0x0][0x598] ;  /* 0x00016600ff067b82 */ /* 0x000e240000000a00 */
[----:B0-----:R-:W2:Y:S02]  /*0940*/  LDG.E.64 R6, desc[UR52][R6.64] ;  /* 0x0000003406067981 */ /* 0x001ea4000c1e1b00 */
[----:B--2---:R-:W-:-:S04]  /*0950*/  ISETP.NE.U32.AND P0, PT, R6, RZ, PT ;  /* 0x000000ff0600720c */ /* 0x004fc80003f05070 */
[----:B------:R-:W-:-:S13]  /*0960*/  ISETP.NE.AND.EX P0, PT, R7, RZ, PT, P0 ;  /* 0x000000ff0700720c */ /* 0x000fda0003f05300 */
[----:B------:R-:W-:Y:S05]  /*0970*/  @!P0 BRA `(.L_x_5) ;  /* 0x0000000000088947 */ /* 0x000fea0003800000 */
[----:B------:R0:W5:Y:S01]  /*0980*/  LD.E R23, desc[UR52][R6.64] ;  /* 0x0000003406177980 */ /* 0x000162000c101900 */
[----:B------:R-:W-:Y:S05]  /*0990*/  BRA `(.L_x_6) ;  /* 0x0000000000247947 */ /* 0x000fea0003800000 */
.L_x_5:
[----:B------:R-:W-:Y:S02]  /*09a0*/  ULDC.64 UR4, c[0x0][0x588] ;  /* 0x0001620000047ab9 */ /* 0x000fe40000000a00 */
[----:B------:R-:W-:-:S04]  /*09b0*/  ISETP.NE.U32.AND P0, PT, RZ, UR4, PT ;  /* 0x00000004ff007c0c */ /* 0x000fc8000bf05070 */
[----:B------:R-:W-:-:S13]  /*09c0*/  ISETP.NE.AND.EX P0, PT, RZ, UR5, PT, P0 ;  /* 0x00000005ff007c0c */ /* 0x000fda000bf05300 */
[----:B------:R-:W-:Y:S05]  /*09d0*/  @!P0 BRA `(.L_x_7) ;  /* 0x00000000000c8947 */ /* 0x000fea0003800000 */
[----:B------:R-:W0:Y:S02]  /*09e0*/  LDC.64 R6, c[0x0][0x588] ;  /* 0x00016200ff067b82 */ /* 0x000e240000000a00 */
[----:B0-----:R1:W5:Y:S01]  /*09f0*/  LDG.E R23, desc[UR52][R6.64] ;  /* 0x0000003406177981 */ /* 0x001362000c1e1900 */
[----:B------:R-:W-:Y:S05]  /*0a00*/  BRA `(.L_x_6) ;  /* 0x0000000000087947 */ /* 0x000fea0003800000 */
.L_x_7:
[----:B------:R-:W-:Y:S02]  /*0a10*/  ULDC UR4, c[0x0][0x580] ;  /* 0x0001600000047ab9 */ /* 0x000fe40000000800 */
[----:B------:R-:W-:-:S07]  /*0a20*/  IMAD.U32 R23, RZ, RZ, UR4 ;  /* 0x00000004ff177e24 */ /* 0x000fce000f8e00ff */
.L_x_6:
[----:B------:R-:W-:Y:S02]  /*0a30*/  ULDC.64 UR4, c[0x0][0x5a0] ;  /* 0x0001680000047ab9 */ /* 0x000fe40000000a00 */
[----:B------:R-:W-:-:S04]  /*0a40*/  ISETP.NE.U32.AND P0, PT, RZ, UR4, PT ;  /* 0x00000004ff007c0c */ /* 0x000fc8000bf05070 */
[----:B------:R-:W-:-:S13]  /*0a50*/  ISETP.NE.AND.EX P0, PT, RZ, UR5, PT, P0 ;  /* 0x00000005ff007c0c */ /* 0x000fda000bf05300 */
[----:B------:R-:W-:Y:S05]  /*0a60*/  @!P0 BRA `(.L_x_8) ;  /* 0x00000000001c8947 */ /* 0x000fea0003800000 */
[----:B01----:R-:W0:Y:S02]  /*0a70*/  LDC.64 R6, c[0x0][0x5a0] ;  /* 0x00016800ff067b82 */ /* 0x003e240000000a00 */
[----:B0-----:R-:W2:Y:S02]  /*0a80*/  LDG.E.64 R6, desc[UR52][R6.64] ;  /* 0x0000003406067981 */ /* 0x001ea4000c1e1b00 */
[----:B--2---:R-:W-:-:S04]  /*0a90*/  ISETP.NE.U32.AND P0, PT, R6, RZ, PT ;  /* 0x000000ff0600720c */ /* 0x004fc80003f05070 */
[----:B------:R-:W-:-:S13]  /*0aa0*/  ISETP.NE.AND.EX P0, PT, R7, RZ, PT, P0 ;  /* 0x000000ff0700720c */ /* 0x000fda0003f05300 */
[----:B------:R-:W-:Y:S05]  /*0ab0*/  @!P0 BRA `(.L_x_8) ;  /* 0x0000000000088947 */ /* 0x000fea0003800000 */
[----:B------:R0:W5:Y:S01]  /*0ac0*/  LD.E R88, desc[UR52][R6.64] ;  /* 0x0000003406587980 */ /* 0x000162000c101900 */
[----:B------:R-:W-:Y:S05]  /*0ad0*/  BRA `(.L_x_9) ;  /* 0x0000000000247947 */ /* 0x000fea0003800000 */
.L_x_8:
[----:B------:R-:W-:Y:S02]  /*0ae0*/  ULDC.64 UR4, c[0x0][0x590] ;  /* 0x0001640000047ab9 */ /* 0x000fe40000000a00 */
[----:B------:R-:W-:-:S04]  /*0af0*/  ISETP.NE.U32.AND P0, PT, RZ, UR4, PT ;  /* 0x00000004ff007c0c */ /* 0x000fc8000bf05070 */
[----:B------:R-:W-:-:S13]  /*0b00*/  ISETP.NE.AND.EX P0, PT, RZ, UR5, PT, P0 ;  /* 0x00000005ff007c0c */ /* 0x000fda000bf05300 */
[----:B------:R-:W-:Y:S05]  /*0b10*/  @!P0 BRA `(.L_x_10) ;  /* 0x00000000000c8947 */ /* 0x000fea0003800000 */
[----:B------:R-:W2:Y:S02]  /*0b20*/  LDC.64 R88, c[0x0][0x590] ;  /* 0x00016400ff587b82 */ /* 0x000ea40000000a00 */
[----:B--2---:R2:W5:Y:S01]  /*0b30*/  LDG.E R88, desc[UR52][R88.64] ;  /* 0x0000003458587981 */ /* 0x004562000c1e1900 */
[----:B------:R-:W-:Y:S05]  /*0b40*/  BRA `(.L_x_9) ;  /* 0x0000000000087947 */ /* 0x000fea0003800000 */
.L_x_10:
[----:B------:R-:W-:Y:S02]  /*0b50*/  ULDC UR4, c[0x0][0x584] ;  /* 0x0001610000047ab9 */ /* 0x000fe40000000800 */
[----:B------:R-:W-:-:S07]  /*0b60*/  IMAD.U32 R88, RZ, RZ, UR4 ;  /* 0x00000004ff587e24 */ /* 0x000fce000f8e00ff */
.L_x_9:
[----:B------:R-:W-:Y:S01]  /*0b70*/  ULDC UR4, c[0x0][0x65c] ;  /* 0x0001970000047ab9 */ /* 0x000fe20000000800 */
[----:B01----:R-:W0:Y:S01]  /*0b80*/  LDC.64 R6, c[0x0][0x650] ;  /* 0x00019400ff067b82 */ /* 0x003e220000000a00 */
[----:B------:R-:W-:Y:S01]  /*0b90*/  UISETP.NE.AND UP2, UPT, UR4, 0x1, UPT ;  /* 0x000000010400788c */ /* 0x000fe2000bf45270 */
[----:B------:R-:W-:Y:S01]  /*0ba0*/  IMAD.MOV.U32 R18, RZ, RZ, -0x1 ;  /* 0xffffffffff127424 */ /* 0x000fe200078e00ff */
[----:B------:R-:W-:Y:S01]  /*0bb0*/  UISETP.NE.AND UP0, UPT, UR19, 0x2, UPT ;  /* 0x000000021300788c */ /* 0x000fe2000bf05270 */
[----:B------:R-:W-:Y:S01]  /*0bc0*/  IMAD.MOV.U32 R2, RZ, RZ, -0x1 ;  /* 0xffffffffff027424 */ /* 0x000fe200078e00ff */
[----:B------:R-:W-:Y:S01]  /*0bd0*/  UP2UR UR45, UPR, URZ, 0x4 ;  /* 0x000000043f2d7883 */ /* 0x000fe20008000000 */
[----:B------:R-:W-:-:S06]  /*0be0*/  IMAD.MOV.U32 R19, RZ, RZ, -0x1 ;  /* 0xffffffffff137424 */ /* 0x000fcc00078e00ff */
[----:B------:R-:W-:Y:S01]  /*0bf0*/  @UP2 ULDC UR12, c[0x0][0x10] ;  /* 0x00000400000c2ab9 */ /* 0x000fe20000000800 */
[----:B------:R-:W-:Y:S01]  /*0c00*/  @UP2 UMOV UR4, UR8 ;  /* 0x0000000800042c82 */ /* 0x000fe20008000000 */
[----:B------:R-:W-:Y:S01]  /*0c10*/  @UP2 UMOV UR5, URZ ;  /* 0x0000003f00052c82 */ /* 0x000fe20008000000 */
[----:B------:R-:W-:Y:S01]  /*0c20*/  @!UP2 ULDC UR16, c[0x0][0xc] ;  /* 0x000003000010aab9 */ /* 0x000fe20000000800 */
[----:B------:R-:W-:Y:S01]  /*0c30*/  @UP2 UIMAD.WIDE.U32 UR12, UR15, UR12, UR4 ;  /* 0x0000000c0f0c22a5 */ /* 0x000fe2000f8e0004 */
[----:B------:R-:W-:Y:S02]  /*0c40*/  ULDC UR10, c[0x0][0xc] ;  /* 0x00000300000a7ab9 */ /* 0x000fe40000000800 */
[----:B------:R-:W-:Y:S01]  /*0c50*/  @UP2 UMOV UR4, URZ ;  /* 0x0000003f00042c82 */ /* 0x000fe20008000000 */
[----:B------:R-:W-:Y:S01]  /*0c60*/  UMOV UR5, URZ ;  /* 0x0000003f00057c82 */ /* 0x000fe20008000000 */
[----:B------:R-:W-:Y:S01]  /*0c70*/  @UP2 UIADD3 UR18, UR13, UR4, URZ ;  /* 0x000000040d122290 */ /* 0x000fe2000fffe03f */
[----:B------:R-:W-:-:S02]  /*0c80*/  ULDC UR11, c[0x0][0x10] ;  /* 0x00000400000b7ab9 */ /* 0x000fc40000000800 */
[----:B------:R-:W-:Y:S01]  /*0c90*/  UMOV UR4, UR15 ;  /* 0x0000000f00047c82 */ /* 0x000fe20008000000 */
[----:B------:R-:W-:Y:S02]  /*0ca0*/  UIMAD.WIDE.U32 UR10, UR10, UR11, URZ ;  /* 0x0000000b0a0a72a5 */ /* 0x000fe4000f8e003f */
[----:B------:R-:W-:Y:S01]  /*0cb0*/  @!UP2 UIMAD.WIDE.U32 UR4, UR8, UR16, UR4 ;  /* 0x000000100804a2a5 */ /* 0x000fe2000f8e0004 */
[----:B------:R-:W-:Y:S02]  /*0cc0*/  ULDC UR13, c[0x0][0x14] ;  /* 0x00000500000d7ab9 */ /* 0x000fe40000000800 */
[----:B------:R-:W-:Y:S02]  /*0cd0*/  UIMAD.WIDE.U32 UR54, UR10, UR13, URZ ;  /* 0x0000000d0a3672a5 */ /* 0x000fe4000f8e003f */
[----:B------:R-:W-:Y:S02]  /*0ce0*/  UIMAD UR37, UR11, UR13, URZ ;  /* 0x0000000d0b2572a4 */ /* 0x000fe4000f8e023f */
[----:B------:R-:W-:Y:S01]  /*0cf0*/  @!UP2 UMOV UR12, UR4 ;  /* 0x00000004000cac82 */ /* 0x000fe20008000000 */
[----:B------:R-:W-:Y:S01]  /*0d00*/  @!UP2 UMOV UR18, UR5 ;  /* 0x000000050012ac82 */ /* 0x000fe20008000000 */
[----:B------:R-:W-:-:S02]  /*0d10*/  UIADD3 UR37, UR55, UR37, URZ ;  /* 0x0000002537257290 */ /* 0x000fc4000fffe03f */
[----:B------:R-:W-:-:S04]  /*0d20*/  UIADD3 UR4, UP1, UR12, UR54, URZ ;  /* 0x000000360c047290 */ /* 0x000fc8000ff3e03f */
[----:B------:R-:W-:Y:S02]  /*0d30*/  UIADD3.X UR5, UR18, UR37, URZ, UP1, !UPT ;  /* 0x0000002512057290 */ /* 0x000fe40008ffe43f */
[----:B------:R-:W-:Y:S02]  /*0d40*/  USEL UR4, UR4, UR12, !UP0 ;  /* 0x0000000c04047287 */ /* 0x000fe4000c000000 */
[----:B------:R-:W-:-:S04]  /*0d50*/  USEL UR5, UR5, UR18, !UP0 ;  /* 0x0000001205057287 */ /* 0x000fc8000c000000 */
[----:B0-----:R-:W-:Y:S01]  /*0d60*/  ISETP.LE.U32.AND P0, PT, R6, UR4, PT ;  /* 0x0000000406007c0c */ /* 0x001fe2000bf03070 */
[----:B------:R-:W-:Y:S02]  /*0d70*/  IMAD.U32 R16, RZ, RZ, UR4 ;  /* 0x00000004ff107e24 */ /* 0x000fe4000f8e00ff */
[----:B------:R-:W-:Y:S02]  /*0d80*/  IMAD.U32 R0, RZ, RZ, UR5 ;  /* 0x00000005ff007e24 */ /* 0x000fe4000f8e00ff */
[----:B------:R-:W-:-:S03]  /*0d90*/  IMAD.U32 R17, RZ, RZ, UR5 ;  /* 0x00000005ff117e24 */ /* 0x000fc6000f8e00ff */
[----:B------:R-:W-:Y:S02]  /*0da0*/  ISETP.GE.U32.AND.EX P0, PT, R0, R7, PT, P0 ;  /* 0x000000070000720c */ /* 0x000fe40003f06100 */
[----:B------:R-:W-:-:S11]  /*0db0*/  PRMT R0, RZ, 0x7610, R0 ;  /* 0x00007610ff007816 */ /* 0x000fd60000000000 */
[----:B------:R-:W-:Y:S05]  /*0dc0*/  @P0 BRA `(.L_x_11) ;  /* 0x0000000400500947 */ /* 0x000fea0003800000 */
[----:B------:R-:W-:Y:S01]  /*0dd0*/  ULDC.64 UR18, c[0x0][0x628] ;  /* 0x00018a0000127ab9 */ /* 0x000fe20000000a00 */
[C---:B------:R-:W-:Y:S01]  /*0de0*/  R2UR UR20, R16.reuse ;  /* 0x00000000101472ca */ /* 0x040fe200000e0000 */
[----:B------:R-:W-:Y:S01]  /*0df0*/  ULDC UR16, c[0x0][0x630] ;  /* 0x00018c0000107ab9 */ /* 0x000fe20000000800 */
[----:B------:R-:W-:Y:S02]  /*0e00*/  ISETP.NE.U32.AND P0, PT, RZ, UR18, PT ;  /* 0x00000012ff007c0c */ /* 0x000fe4000bf05070 */
[----:B------:R-:W-:Y:S02]  /*0e10*/  R2UR UR4, R16 ;  /* 0x00000000100472ca */ /* 0x000fe400000e0000 */
[----:B------:R-:W-:Y:S02]  /*0e20*/  ISETP.NE.AND.EX P0, PT, RZ, UR19, PT, P0 ;  /* 0x00000013ff007c0c */ /* 0x000fe4000bf05300 */
[----:B------:R-:W-:-:S11]  /*0e30*/  R2UR UR5, R17 ;  /* 0x00000000110572ca */ /* 0x000fd600000e0000 */
[----:B------:R-:W-:Y:S05]  /*0e40*/  @!P0 BRA `(.L_x_12) ;  /* 0x0000000000308947 */ /* 0x000fea0003800000 */
[----:B------:R-:W-:Y:S01]  /*0e50*/  R2UR UR4, R16 ;  /* 0x00000000100472ca */ /* 0x000fe200000e0000 */
[----:B------:R-:W-:Y:S01]  /*0e60*/  ULDC UR12, c[0x0][0x634] ;  /* 0x00018d00000c7ab9 */ /* 0x000fe20000000800 */
[----:B------:R-:W-:-:S11]  /*0e70*/  R2UR UR15, R17 ;  /* 0x00000000110f72ca */ /* 0x000fd600000e0000 */
[----:B------:R-:W-:-:S04]  /*0e80*/  UIADD3 UR12, UP1, UR4, UR12, URZ ;  /* 0x0000000c040c7290 */ /* 0x000fc8000ff3e03f */
[----:B------:R-:W-:-:S04]  /*0e90*/  UIADD3.X UR15, URZ, UR15, URZ, UP1, !UPT ;  /* 0x0000000f3f0f7290 */ /* 0x000fc80008ffe43f */
[----:B------:R-:W-:-:S04]  /*0ea0*/  UIMAD.WIDE.U32 UR4, UR15, UR18, URZ ;  /* 0x000000120f0472a5 */ /* 0x000fc8000f8e003f */
[----:B------:R-:W-:Y:S02]  /*0eb0*/  UIMAD.WIDE.U32 UR10, UP1, UR12, UR19, UR4 ;  /* 0x000000130c0a72a5 */ /* 0x000fe4000f820004 */
[----:B------:R-:W-:Y:S02]  /*0ec0*/  UIMAD.WIDE.U32 UR4, UR12, UR18, URZ ;  /* 0x000000120c0472a5 */ /* 0x000fe4000f8e003f */
[----:B------:R-:W-:Y:S02]  /*0ed0*/  UIADD3.X UR13, URZ, URZ, URZ, UP1, !UPT ;  /* 0x0000003f3f0d7290 */ /* 0x000fe40008ffe43f */
[----:B------:R-:W-:Y:S01]  /*0ee0*/  UIADD3 URZ, UP1, UR5, UR10, URZ ;  /* 0x0000000a053f7290 */ /* 0x000fe2000ff3e03f */
[----:B------:R-:W-:-:S03]  /*0ef0*/  UMOV UR12, UR11 ;  /* 0x0000000b000c7c82 */ /* 0x000fc60008000000 */
[----:B------:R-:W-:-:S12]  /*0f00*/  UIMAD.WIDE.U32.X UR4, UR15, UR19, UR12, UP1 ;  /* 0x000000130f0472a5 */ /* 0x000fd800088e040c */
.L_x_12:
[----:B------:R-:W-:Y:S01]  /*0f10*/  USHF.R.U64 UR4, UR4, UR16, UR5 ;  /* 0x0000001004047299 */ /* 0x000fe20008001205 */
[----:B------:R-:W-:Y:S01]  /*0f20*/  R2UR UR11, R17 ;  /* 0x00000000110b72ca */ /* 0x000fe200000e0000 */
[----:B------:R-:W-:Y:S02]  /*0f30*/  USHF.R.U32.HI UR5, URZ, UR16, UR5 ;  /* 0x000000103f057299 */ /* 0x000fe40008011605 */
[----:B------:R-:W-:Y:S01]  /*0f40*/  UIADD3 UR12, UP1, URZ, -UR4, URZ ;  /* 0x800000043f0c7290 */ /* 0x000fe2000ff3e03f */
[----:B------:R-:W-:Y:S01]  /*0f50*/  ULDC.64 UR18, c[0x0][0x620] ;  /* 0x0001880000127ab9 */ /* 0x000fe20000000a00 */
[----:B------:R-:W-:Y:S02]  /*0f60*/  UISETP.NE.AND UP2, UPT, UR45, URZ, UPT ;  /* 0x0000003f2d00728c */ /* 0x000fe4000bf45270 */
[----:B------:R-:W-:Y:S01]  /*0f70*/  UIADD3.X UR5, URZ, ~UR5, URZ, UP1, !UPT ;  /* 0x800000053f057290 */ /* 0x000fe20008ffe43f */
[----:B------:R-:W-:Y:S01]  /*0f80*/  UMOV UR10, UR20 ;  /* 0x00000014000a7c82 */ /* 0x000fe20008000000 */
[----:B------:R-:W-:-:S02]  /*0f90*/  ULDC UR13, c[0x0][0x618] ;  /* 0x00018600000d7ab9 */ /* 0x000fc40000000800 */
[----:B------:R-:W-:Y:S02]  /*0fa0*/  UIMAD UR5, UR5, UR18, URZ ;  /* 0x00000012050572a4 */ /* 0x000fe4000f8e023f */
[----:B------:R-:W-:Y:S02]  /*0fb0*/  UIMAD.WIDE.U32 UR10, UR12, UR18, UR10 ;  /* 0x000000120c0a72a5 */ /* 0x000fe4000f8e000a */
[----:B------:R-:W-:Y:S02]  /*0fc0*/  UIMAD UR12, UR12, UR19, UR5 ;  /* 0x000000130c0c72a4 */ /* 0x000fe4000f8e0205 */
[----:B------:R-:W-:Y:S02]  /*0fd0*/  @UP2 UIMAD UR7, UR17, UR9, UR8 ;  /* 0x00000009110722a4 */ /* 0x000fe4000f8e0208 */
[----:B------:R-:W-:Y:S01]  /*0fe0*/  UIADD3 UR11, UR11, UR12, URZ ;  /* 0x0000000c0b0b7290 */ /* 0x000fe2000fffe03f */
[----:B------:R-:W-:Y:S01]  /*0ff0*/  ULDC.64 UR8, c[0x0][0x640] ;  /* 0x0001900000087ab9 */ /* 0x000fe20000000a00 */
[----:B------:R-:W-:-:S02]  /*1000*/  ULDC UR15, c[0x0][0x608] ;  /* 0x00018200000f7ab9 */ /* 0x000fc40000000800 */
[----:B------:R-:W-:Y:S01]  /*1010*/  USHF.R.U64 UR20, UR10, UR13, UR11 ;  /* 0x0000000d0a147299 */ /* 0x000fe2000800120b */
[----:B------:R-:W-:Y:S01]  /*1020*/  ISETP.NE.U32.AND P0, PT, RZ, UR8, PT ;  /* 0x00000008ff007c0c */ /* 0x000fe2000bf05070 */
[----:B------:R-:W-:Y:S01]  /*1030*/  USHF.R.U32.HI UR11, URZ, UR13, UR11 ;  /* 0x0000000d3f0b7299 */ /* 0x000fe2000801160b */
[----:B------:R-:W-:Y:S02]  /*1040*/  ULDC UR21, c[0x0][0x658] ;  /* 0x0001960000157ab9 */ /* 0x000fe40000000800 */
[----:B------:R-:W-:Y:S01]  /*1050*/  ISETP.NE.AND.EX P0, PT, RZ, UR9, PT, P0 ;  /* 0x00000009ff007c0c */ /* 0x000fe2000bf05300 */
[----:B------:R-:W-:Y:S02]  /*1060*/  USHF.R.U64 UR25, UR20, UR15, UR11 ;  /* 0x0000000f14197299 */ /* 0x000fe4000800120b */
[----:B------:R-:W-:Y:S01]  /*1070*/  USHF.R.U32.HI UR11, URZ, UR15, UR11 ;  /* 0x0000000f3f0b7299 */ /* 0x000fe2000801160b */
[----:B------:R-:W-:Y:S01]  /*1080*/  UMOV UR10, 0xffffffff ;  /* 0xffffffff000a7882 */ /* 0x000fe20000000000 */
[----:B------:R-:W-:Y:S01]  /*1090*/  ULDC UR5, c[0x0][0x600] ;  /* 0x0001800000057ab9 */ /* 0x000fe20000000800 */
[----:B------:R-:W-:-:S02]  /*10a0*/  USHF.L.U32 UR10, UR10, UR21, URZ ;  /* 0x000000150a0a7299 */ /* 0x000fc4000800063f */
[----:B------:R-:W-:Y:S02]  /*10b0*/  USHF.R.U64 UR26, UR25, UR21, UR11 ;  /* 0x00000015191a7299 */ /* 0x000fe4000800120b */
[----:B------:R-:W-:Y:S02]  /*10c0*/  ULOP3.LUT UR15, URZ, UR10, URZ, 0x33, !UPT ;  /* 0x0000000a3f0f7292 */ /* 0x000fe4000f8e333f */
[----:B------:R-:W-:Y:S02]  /*10d0*/  UIADD3 UR19, UR5, -0x1, URZ ;  /* 0xffffffff05137890 */ /* 0x000fe4000fffe03f */
[----:B------:R-:W-:Y:S01]  /*10e0*/  USHF.R.U32.HI UR11, URZ, UR21, UR11 ;  /* 0x000000153f0b7299 */ /* 0x000fe2000801160b */
[----:B------:R-:W-:Y:S01]  /*10f0*/  ULDC UR22, c[0x0][0x648] ;  /* 0x0001920000167ab9 */ /* 0x000fe20000000800 */
[----:B------:R-:W-:Y:S01]  /*1100*/  ULDC UR23, c[0x0][0x638] ;  /* 0x00018e0000177ab9 */ /* 0x000fe20000000800 */
[----:B------:R-:W-:Y:S01]  /*1110*/  UMOV UR24, 0x1 ;  /* 0x0000000100187882 */ /* 0x000fe20000000000 */
[----:B------:R-:W-:Y:S01]  /*1120*/  UMOV UR10, UR26 ;  /* 0x0000001a000a7c82 */ /* 0x000fe20008000000 */
[----:B------:R-:W-:Y:S07]  /*1130*/  @!P0 BRA `(.L_x_13) ;  /* 0x0000000000308947 */ /* 0x000fee0003800000 */
[----:B------:R-:W-:Y:S02]  /*1140*/  ULDC UR16, c[0x0][0x64c] ;  /* 0x0001930000107ab9 */ /* 0x000fe40000000800 */
        /* <DEDUP_REMOVED lines=8> */
[----:B------:R-:W-:-:S07]  /*11d0*/  UIMAD.WIDE.U32.X UR8, UR18, UR9, UR16, UP1 ;  /* 0x00000009120872a5 */ /* 0x000fce00088e0410 */
[----:B------:R-:W-:Y:S01]  /*11e0*/  UMOV UR10, UR8 ;  /* 0x00000008000a7c82 */ /* 0x000fe20008000000 */
[----:B------:R-:W-:-:S05]  /*11f0*/  UMOV UR11, UR9 ;  /* 0x00000009000b7c82 */ /* 0x000fca0008000000 */
.L_x_13:
[----:B------:R-:W-:Y:S01]  /*1200*/  USHF.R.U64 UR9, UR10, UR22, UR11 ;  /* 0x000000160a097299 */ /* 0x000fe2000800120b */
[----:B------:R-:W-:Y:S01]  /*1210*/  IMAD.MOV.U32 R0, RZ, RZ, 0x1 ;  /* 0x00000001ff007424 */ /* 0x000fe200078e00ff */
[----:B------:R-:W-:Y:S01]  /*1220*/  USHF.L.U32 UR8, UR24, UR21, URZ ;  /* 0x0000001518087299 */ /* 0x000fe2000800063f */
[----:B------:R-:W-:Y:S01]  /*1230*/  IMAD.U32 R19, RZ, RZ, UR4 ;  /* 0x00000004ff137e24 */ /* 0x000fe2000f8e00ff */
[----:B------:R-:W-:Y:S02]  /*1240*/  ULOP3.LUT UR15, UR25, UR15, URZ, 0xc0, !UPT ;  /* 0x0000000f190f7292 */ /* 0x000fe4000f8ec03f */
[----:B------:R-:W-:Y:S02]  /*1250*/  UIADD3 UR10, -UR9, URZ, URZ ;  /* 0x0000003f090a7290 */ /* 0x000fe4000fffe13f */
[----:B------:R-:W-:Y:S02]  /*1260*/  UIMAD UR15, UR8, UR9, UR15 ;  /* 0x00000009080f72a4 */ /* 0x000fe4000f8e020f */
[----:B------:R-:W-:-:S02]  /*1270*/  ULOP3.LUT UR19, UR20, UR19, URZ, 0xc0, !UPT ;  /* 0x0000001314137292 */ /* 0x000fc4000f8ec03f */
[----:B------:R-:W-:Y:S01]  /*1280*/  UIMAD UR8, UR10, UR23, UR26 ;  /* 0x000000170a0872a4 */ /* 0x000fe2000f8e021a */
[----:B------:R-:W-:Y:S01]  /*1290*/  ULDC UR9, c[0x0][0x610] ;  /* 0x0001840000097ab9 */ /* 0x000fe20000000800 */
[----:B------:R-:W-:Y:S02]  /*12a0*/  UISETP.NE.AND UP1, UPT, UR45, URZ, UPT ;  /* 0x0000003f2d00728c */ /* 0x000fe4000bf25270 */
[----:B------:R-:W-:Y:S02]  /*12b0*/  UIMAD UR7, UR15, UR9, UR7 ;  /* 0x000000090f0772a4 */ /* 0x000fe4000f8e0207 */
[----:B------:R-:W-:-:S04]  /*12c0*/  UIMAD UR8, UR8, UR5, UR19 ;  /* 0x00000005080872a4 */ /* 0x000fc8000f8e0213 */
[----:B------:R-:W-:Y:S02]  /*12d0*/  USEL UR5, UR8, UR7, !UP1 ;  /* 0x0000000708057287 */ /* 0x000fe4000c800000 */
[----:B------:R-:W-:-:S04]  /*12e0*/  USEL UR7, UR7, UR8, !UP1 ;  /* 0x0000000807077287 */ /* 0x000fc8000c800000 */
[----:B------:R-:W-:Y:S02]  /*12f0*/  IMAD.U32 R2, RZ, RZ, UR5 ;  /* 0x00000005ff027e24 */ /* 0x000fe4000f8e00ff */
[----:B------:R-:W-:-:S07]  /*1300*/  IMAD.U32 R18, RZ, RZ, UR7 ;  /* 0x00000007ff127e24 */ /* 0x000fce000f8e00ff */
.L_x_11:
[----:B------:R-:W-:Y:S05]  /*1310*/  @!P2 BRA `(.L_x_14) ;  /* 0x00000000000ca947 */ /* 0x000fea0003800000 */
[----:B------:R-:W-:Y:S01]  /*1320*/  UCGABAR_WAIT ;  /* 0x0000000000007dc7 */ /* 0x000fe20008000000 */
[----:B------:R-:W-:Y:S01]  /*1330*/  CCTL.IVALL ;  /* 0x00000000ff00798f */ /* 0x000fe20002000000 */
[----:B------:R-:W-:Y:S05]  /*1340*/  BRA `(.L_x_15) ;  /* 0x0000000000047947 */ /* 0x000fea0003800000 */
.L_x_14:
[----:B------:R-:W-:Y:S06]  /*1350*/  BAR.SYNC.DEFER_BLOCKING 0x0 ;  /* 0x0000000000007b1d */ /* 0x000fec0000010000 */
.L_x_15:
[----:B------:R-:W-:Y:S02]  /*1360*/  ULDC UR4, c[0x0][0x28c] ;  /* 0x0000a30000047ab9 */ /* 0x000fe40000000800 */
[----:B------:R-:W-:-:S04]  /*1370*/  UIADD3 UR4, UR4, 0x7f, URZ ;  /* 0x0000007f04047890 */ /* 0x000fc8000fffe03f */
[----:B------:R-:W-:-:S04]  /*1380*/  USHF.R.S32.HI UR5, URZ, 0x1f, UR4 ;  /* 0x0000001f3f057899 */ /* 0x000fc80008011404 */
[----:B------:R-:W-:-:S04]  /*1390*/  ULEA.HI UR5, UR5, UR4, URZ, 0x7 ;  /* 0x0000000405057291 */ /* 0x000fc8000f8f383f */
[----:B------:R-:W-:Y:S01]  /*13a0*/  USHF.R.S32.HI UR38, URZ, 0x7, UR5 ;  /* 0x000000073f267899 */ /* 0x000fe20008011405 */
[----:B------:R-:W-:Y:S11]  /*13b0*/  @!P3 BRA `(.L_x_16) ;  /* 0x000000600054b947 */ /* 0x000ff60003800000 */
[----:B------:R-:W-:-:S06]  /*13c0*/  UISETP.GT.U32.AND UP1, UPT, UR14, 0x1, UPT ;  /* 0x000000010e00788c */ /* 0x000fcc000bf24070 */
[----:B------:R-:W-:-:S13]  /*13d0*/  PLOP3.LUT P0, PT, PT, PT, UP1, 0x80, 0x0 ;  /* 0x000000000000781c */ /* 0x000fda0003f0f018 */
[----:B------:R-:W-:Y:S05]  /*13e0*/  @P0 EXIT ;  /* 0x000000000000094d */ /* 0x000fea0003800000 */
.L_x_17:
[----:B------:R-:W-:-:S08]  /*13f0*/  NOP ;  /* 0x0000000000007918 */ /* 0x000fd00000000000 */
[----:B------:R-:W0:Y:S02]  /*1400*/  USETMAXREG.TRY_ALLOC.CTAPOOL UP1, 0xe8 ;  /* 0x000000e8000079c8 */ /* 0x000e240008020600 */
[----:B0-----:R-:W-:-:S13]  /*1410*/  PLOP3.LUT P0, PT, PT, PT, UP1, 0x80, 0x0 ;  /* 0x000000000000781c */ /* 0x001fda0003f0f018 */
[----:B------:R-:W-:Y:S05]  /*1420*/  @!P0 BRA `(.L_x_17) ;  /* 0xfffffffc00f08947 */ /* 0x000fea000383ffff */
[----:B------:R-:W-:-:S13]  /*1430*/  LOP3.LUT P0, RZ, R0, 0xff, RZ, 0xc0, !PT ;  /* 0x000000ff00ff7812 */ /* 0x000fda000780c0ff */
[----:B------:R-:W-:Y:S05]  /*1440*/  @!P0 EXIT ;  /* 0x000000000000894d */ /* 0x000fea0003800000 */
[----:B------:R-:W0:Y:S01]  /*1450*/  S2UR UR5, SR_CgaCtaId ;  /* 0x00000000000579c3 */ /* 0x000e220000008800 */
[CC--:B------:R-:W-:Y:S01]  /*1460*/  LEA.HI R0, R9.reuse, R4.reuse, RZ, 0x2 ;  /* 0x0000000409007211 */ /* 0x0c0fe200078f10ff */
[----:B------:R-:W-:Y:S01]  /*1470*/  UMOV UR40, 0x400 ;  /* 0x0000040000287882 */ /* 0x000fe20000000000 */
[----:B------:R-:W-:Y:S01]  /*1480*/  LEA.HI R9, R9, R4, RZ, 0x5 ;  /* 0x0000000409097211 */ /* 0x000fe200078f28ff */
[----:B------:R-:W-:Y:S01]  /*1490*/  USHF.R.U32.HI UR4, URZ, 0x1, UR38 ;  /* 0x000000013f047899 */ /* 0x000fe20008011626 */
[--C-:B------:R-:W-:Y:S01]  /*14a0*/  SHF.R.S32.HI R90, RZ, 0x2, R0.reuse ;  /* 0x00000002ff5a7819 */ /* 0x100fe20000011400 */
[----:B------:R-:W-:Y:S01]  /*14b0*/  ULOP3.LUT UR44, UR38, 0x1, URZ, 0xc0, !UPT ;  /* 0x00000001262c7892 */ /* 0x000fe2000f8ec03f */
[----:B------:R-:W-:Y:S01]  /*14c0*/  SHF.R.S32.HI R3, RZ, 0x1f, R0 ;  /* 0x0000001fff037819 */ /* 0x000fe20000011400 */
[----:B------:R-:W2:Y:S01]  /*14d0*/  LDC.64 R94, c[0x0][0x5c8] ;  /* 0x00017200ff5e7b82 */ /* 0x000ea20000000a00 */
[----:B------:R-:W-:Y:S01]  /*14e0*/  SHF.R.S32.HI R9, RZ, 0x5, R9 ;  /* 0x00000005ff097819 */ /* 0x000fe20000011409 */
[----:B------:R-:W-:Y:S01]  /*14f0*/  ULDC.64 UR10, c[0x0][0x288] ;  /* 0x0000a200000a7ab9 */ /* 0x000fe20000000a00 */
[----:B------:R-:W-:Y:S01]  /*1500*/  LEA.HI R3, R3, R90, RZ, 0x3 ;  /* 0x0000005a03037211 */ /* 0x000fe200078f18ff */
[----:B------:R-:W-:-:S02]  /*1510*/  UISETP.LT.AND UP1, UPT, UR38, 0x1, UPT ;  /* 0x000000012600788c */ /* 0x000fc4000bf21270 */
[----:B------:R-:W-:Y:S01]  /*1520*/  ULOP3.LUT UR4, UR4, 0x1, URZ, 0xc0, !UPT ;  /* 0x0000000104047892 */ /* 0x000fe2000f8ec03f */
[----:B------:R-:W-:Y:S01]  /*1530*/  LOP3.LUT R3, R3, 0xfffffff8, RZ, 0xc0, !PT ;  /* 0xfffffff803037812 */ /* 0x000fe200078ec0ff */
[----:B------:R-:W-:Y:S01]  /*1540*/  ULDC UR43, c[0x0][0x658] ;  /* 0x00019600002b7ab9 */ /* 0x000fe20000000800 */
[----:B------:R-:W-:Y:S01]  /*1550*/  UMOV UR6, 0xffffffff ;  /* 0xffffffff00067882 */ /* 0x000fe20000000000 */
[----:B------:R-:W-:Y:S01]  /*1560*/  ULDC UR8, c[0x0][0x284] ;  /* 0x0000a10000087ab9 */ /* 0x000fe20000000800 */
[----:B------:R-:W-:Y:S01]  /*1570*/  USEL UR44, UR44, URZ, !UP0 ;  /* 0x0000003f2c2c7287 */ /* 0x000fe2000c000000 */
[----:B------:R-:W-:Y:S01]  /*1580*/  IMAD.IADD R90, R90, 0x1, -R3 ;  /* 0x000000015a5a7824 */ /* 0x000fe200078e0a03 */
[----:B------:R-:W-:Y:S01]  /*1590*/  LOP3.LUT R3, R0, 0xfffffffc, RZ, 0xc0, !PT ;  /* 0xfffffffc00037812 */ /* 0x000fe200078ec0ff */
[----:B------:R-:W-:Y:S01]  /*15a0*/  VIADD R0, R5, 0xffffffff ;  /* 0xffffffff05007836 */ /* 0x000fe20000000000 */
[----:B------:R-:W-:Y:S01]  /*15b0*/  USEL UR46, UR38, 0x1, UP1 ;  /* 0x00000001262e7887 */ /* 0x000fe20008800000 */
[--C-:B------:R-:W-:Y:S01]  /*15c0*/  IMAD R98, R9, -0x10, -R90.reuse ;  /* 0xfffffff009627824 */ /* 0x100fe200078e0a5a */
[----:B0-----:R-:W-:Y:S01]  /*15d0*/  ULEA UR40, UR5, UR40, 0x18 ;  /* 0x0000002805287291 */ /* 0x001fe2000f8ec03f */
[----:B------:R-:W-:Y:S01]  /*15e0*/  IMAD.IADD R3, R4, 0x1, -R3 ;  /* 0x0000000104037824 */ /* 0x000fe200078e0a03 */
[C---:B------:R-:W-:Y:S01]  /*15f0*/  ISETP.NE.AND P0, PT, R0.reuse, RZ, PT ;  /* 0x000000ff0000720c */ /* 0x040fe20003f05270 */
[----:B------:R-:W-:Y:S01]  /*1600*/  IMAD.SHL.U32 R0, R0, 0x8, RZ ;  /* 0x0000000800007824 */ /* 0x000fe200078e00ff */
[----:B------:R-:W-:Y:S01]  /*1610*/  UIADD3 UR50, UR40, 0x30, URZ ;  /* 0x0000003028327890 */ /* 0x000fe2000fffe03f */
[--C-:B------:R-:W-:Y:S01]  /*1620*/  SHF.R.S32.HI R91, RZ, 0x1f, R90.reuse ;  /* 0x0000001fff5b7819 */ /* 0x100fe2000001145a */
[----:B------:R-:W-:Y:S01]  /*1630*/  IMAD.SHL.U32 R92, R3, 0x2, RZ ;  /* 0x00000002035c7824 */ /* 0x000fe200078e00ff */
[----:B------:R-:W-:Y:S01]  /*1640*/  USHF.L.U32 UR6, UR6, UR43, URZ ;  /* 0x0000002b06067299 */ /* 0x000fe2000800063f */
[----:B------:R-:W-:Y:S01]  /*1650*/  IMAD.U32 R4, RZ, RZ, UR10 ;  /* 0x0000000aff047e24 */ /* 0x000fe2000f8e00ff */
[----:B------:R-:W-:Y:S01]  /*1660*/  LOP3.LUT R0, R0, 0x8, RZ, 0xc0, !PT ;  /* 0x0000000800007812 */ /* 0x000fe200078ec0ff */
[----:B------:R-:W-:Y:S01]  /*1670*/  UISETP.EQ.U32.AND UP0, UPT, UR4, 0x1, !UP0 ;  /* 0x000000010400788c */ /* 0x000fe2000c702070 */
[C---:B--2---:R-:W-:Y:S01]  /*1680*/  SHF.L.U64.HI R89, R94.reuse, 0x3, R95 ;  /* 0x000000035e597819 */ /* 0x044fe2000001025f */
[----:B------:R-:W-:Y:S01]  /*1690*/  IMAD.WIDE R90, R9, 0x10, R90 ;  /* 0x00000010095a7825 */ /* 0x000fe200078e025a */
[----:B------:R-:W-:Y:S01]  /*16a0*/  SEL R100, RZ, 0x1, P0 ;  /* 0x00000001ff647807 */ /* 0x000fe20000000000 */
[----:B------:R-:W-:Y:S01]  /*16b0*/  ULDC UR42, c[0x0][0x600] ;  /* 0x00018000002a7ab9 */ /* 0x000fe20000000800 */
[----:B------:R-:W-:Y:S01]  /*16c0*/  LEA R96, R5, UR50, 0x3 ;  /* 0x0000003205607c11 */ /* 0x000fe2000f8e18ff */
[----:B------:R-:W-:Y:S01]  /*16d0*/  IMAD.SHL.U32 R94, R94, 0x8, RZ ;  /* 0x000000085e5e7824 */ /* 0x000fe200078e00ff */
[C---:B------:R-:W-:Y:S01]  /*16e0*/  LOP3.LUT R101, R0.reuse, 0x8, RZ, 0x3c, !PT ;  /* 0x0000000800657812 */ /* 0x040fe200078e3cff */
[----:B------:R-:W-:Y:S01]  /*16f0*/  IMAD R95, R3, -0x2, R4 ;  /* 0xfffffffe035f7824 */ /* 0x000fe200078e0204 */
[----:B------:R-:W-:Y:S01]  /*1700*/  LOP3.LUT R97, R0, 0x18, RZ, 0x3c, !PT ;  /* 0x0000001800617812 */ /* 0x000fe200078e3cff */
[----:B------:R-:W-:Y:S01]  /*1710*/  VIADD R98, R98, UR8 ;  /* 0x0000000862627c36 */ /* 0x000fe20008000000 */
[----:B------:R-:W-:Y:S01]  /*1720*/  SHF.R.S32.HI R93, RZ, 0x1f, R92 ;  /* 0x0000001fff5d7819 */ /* 0x000fe2000001145c */
[----:B------:R-:W-:Y:S01]  /*1730*/  UMOV UR7, 0x1 ;  /* 0x0000000100077882 */ /* 0x000fe20000000000 */
[----:B------:R-:W-:-:S02]  /*1740*/  ULOP3.LUT UR49, UR39, 0x1, URZ, 0xfc, !UPT ;  /* 0x0000000127317892 */ /* 0x000fc4000f8efc3f */
[----:B------:R-:W-:Y:S02]  /*1750*/  USHF.L.U64.HI UR36, UR54, 0x1, UR37 ;  /* 0x0000000136247899 */ /* 0x000fe40008010225 */
[----:B------:R-:W-:Y:S02]  /*1760*/  UIADD3 UR41, UR11, 0xfe, URZ ;  /* 0x000000fe0b297890 */ /* 0x000fe4000fffe03f */
[----:B------:R-:W-:Y:S02]  /*1770*/  UIADD3 UR42, UR42, -0x1, URZ ;  /* 0xffffffff2a2a7890 */ /* 0x000fe4000fffe03f */
[----:B------:R-:W-:Y:S02]  /*1780*/  USHF.L.U32 UR43, UR7, UR43, URZ ;  /* 0x0000002b072b7299 */ /* 0x000fe4000800063f */
[----:B------:R-:W-:Y:S02]  /*1790*/  UIADD3 UR46, -UR46, UR38, URZ ;  /* 0x000000262e2e7290 */ /* 0x000fe4000fffe13f */
[----:B------:R-:W-:-:S02]  /*17a0*/  ULOP3.LUT UR47, URZ, UR6, URZ, 0x33, !UPT ;  /* 0x000000063f2f7292 */ /* 0x000fc4000f8e333f */
[----:B------:R-:W-:-:S12]  /*17b0*/  USEL UR48, URZ, 0x1, !UP0 ;  /* 0x000000013f307887 */ /* 0x000fd8000c000000 */
.L_x_165:
[----:B------:R-:W-:-:S04]  /*17c0*/  SHF.L.U32 R3, R100, 0x1f, RZ ;  /* 0x0000001f64037819 */ /* 0x000fc800000006ff */
[----:B------:R-:W0:Y:S02]  /*17d0*/  SYNCS.PHASECHK.TRANS64.TRYWAIT P0, [R96+URZ+-0x8], R3 ;  /* 0xfffff803600075a7 */ /* 0x000e24000800017f */
[----:B012345:R-:W-:Y:S05]  /*17e0*/  @!P0 BRA `(.L_x_18) ;  /* 0x0000006c009c8947 */ /* 0x03ffea0003800000 */
.L_x_185:
[----:B------:R-:W-:Y:S02]  /*17f0*/  ULDC UR4, c[0x0][0x28c] ;  /* 0x0000a30000047ab9 */ /* 0x000fe40000000800 */
[----:B------:R-:W-:-:S13]  /*1800*/  ISETP.LT.AND P0, PT, RZ, UR4, PT ;  /* 0x00000004ff007c0c */ /* 0x000fda000bf01270 */
[----:B------:R-:W-:Y:S05]  /*1810*/  @P0 BRA `(.L_x_19) ;  /* 0x0000000000400947 */ /* 0x000fea0003800000 */
[----:B------:R-:W-:Y:S01]  /*1820*/  MOV R0, 0x0 ;  /* 0x0000000000007802 */ /* 0x000fe20000000f00 */
[----:B------:R-:W-:Y:S01]  /*1830*/  ULDC.64 UR4, c[0x4][0x68] ;  /* 0x01001a0000047ab9 */ /* 0x000fe20000000a00 */
[----:B------:R-:W-:Y:S01]  /*1840*/  ULDC.64 UR6, c[0x4][0x8] ;  /* 0x0100020000067ab9 */ /* 0x000fe20000000a00 */
[----:B------:R-:W-:Y:S01]  /*1850*/  IMAD.U32 R4, RZ, RZ, UR4 ;  /* 0x00000004ff047e24 */ /* 0x000fe2000f8e00ff */
[----:B------:R1:W2:Y:S01]  /*1860*/  LDC.64 R14, c[0x4][R0] ;  /* 0x01000000000e7b82 */ /* 0x0002a20000000a00 */
[----:B------:R-:W-:Y:S01]  /*1870*/  IMAD.U32 R5, RZ, RZ, UR5 ;  /* 0x00000005ff057e24 */ /* 0x000fe2000f8e00ff */
[----:B------:R-:W-:Y:S01]  /*1880*/  ULDC.64 UR4, c[0x4][0x70] ;  /* 0x01001c0000047ab9 */ /* 0x000fe20000000a00 */
[----:B------:R-:W-:Y:S02]  /*1890*/  IMAD.U32 R10, RZ, RZ, UR6 ;  /* 0x00000006ff0a7e24 */ /* 0x000fe4000f8e00ff */
[----:B------:R-:W-:Y:S02]  /*18a0*/  IMAD.U32 R6, RZ, RZ, UR4 ;  /* 0x00000004ff067e24 */ /* 0x000fe4000f8e00ff */
[----:B------:R-:W-:-:S02]  /*18b0*/  IMAD.U32 R7, RZ, RZ, UR5 ;  /* 0x00000005ff077e24 */ /* 0x000fc4000f8e00ff */
[----:B------:R-:W-:Y:S02]  /*18c0*/  IMAD.U32 R11, RZ, RZ, UR7 ;  /* 0x00000007ff0b7e24 */ /* 0x000fe4000f8e00ff */
[----:B------:R-:W-:Y:S02]  /*18d0*/  IMAD.MOV.U32 R8, RZ, RZ, 0x1e1 ;  /* 0x000001e1ff087424 */ /* 0x000fe400078e00ff */
[----:B------:R-:W-:Y:S02]  /*18e0*/  IMAD.MOV.U32 R12, RZ, RZ, 0x1 ;  /* 0x00000001ff0c7424 */ /* 0x000fe400078e00ff */
[----:B-1----:R-:W-:-:S07]  /*18f0*/  IMAD.MOV.U32 R13, RZ, RZ, RZ ;  /* 0x000000ffff0d7224 */ /* 0x002fce00078e00ff */
[----:B------:R-:W-:-:S07]  /*1900*/  LEPC R20, `(.L_x_19) ;  /* 0x000000001014794e */ /* 0x000fce0000000000 */
[----:B0-2--5:R-:W-:Y:S05]  /*1910*/  CALL.ABS.NOINC R14 ;  /* 0x000000000e007343 */ /* 0x025fea0003c00000 */
.L_x_19:
[----:B------:R-:W-:-:S05]  /*1920*/  IMAD.U32 R0, RZ, RZ, UR49 ;  /* 0x00000031ff007e24 */ /* 0x000fca000f8e00ff */
[----:B------:R-:W-:-:S13]  /*1930*/  ISETP.NE.AND P0, PT, R0, 0x3, PT ;  /* 0x000000030000780c */ /* 0x000fda0003f05270 */
[----:B------:R-:W-:Y:S05]  /*1940*/  @!P0 BRA `(.L_x_20) ;  /* 0x0000000000048947 */ /* 0x000fea0003800000 */
[----:B------:R-:W-:Y:S01]  /*1950*/  BPT.TRAP 0x1 ;  /* 0x000000040000795c */ /* 0x000fe20000300000 */
.L_x_20:
[----:B0-----:R-:W-:Y:S02]  /*1960*/  IMAD.U32 R3, RZ, RZ, UR44 ;  /* 0x0000002cff037e24 */ /* 0x001fe4000f8e00ff */
[----:B------:R-:W-:-:S03]  /*1970*/  IMAD.U32 R0, RZ, RZ, UR48 ;  /* 0x00000030ff007e24 */ /* 0x000fc6000f8e00ff */
[----:B------:R-:W-:Y:S02]  /*1980*/  LEA R3, R3, UR40, 0x3 ;  /* 0x0000002803037c11 */ /* 0x000fe4000f8e18ff */
[----:B------:R-:W-:-:S04]  /*1990*/  SHF.L.U32 R0, R0, 0x1f, RZ ;  /* 0x0000001f00007819 */ /* 0x000fc800000006ff */
[----:B------:R0:W1:Y:S01]  /*19a0*/  SYNCS.PHASECHK.TRANS64.TRYWAIT P1, [R3+URZ], R0 ;  /* 0x00000000030075a7 */ /* 0x000062000802017f */
[----:B------:R-:W-:Y:S05]  /*19b0*/  @!P0 BRA `(.L_x_21) ;  /* 0x0000000000048947 */ /* 0x000fea0003800000 */
[----:B------:R-:W-:Y:S01]  /*19c0*/  BPT.TRAP 0x1 ;  /* 0x000000040000795c */ /* 0x000fe20000300000 */
.L_x_21:
[----:B------:R-:W-:-:S05]  /*19d0*/  IMAD.U32 R4, RZ, RZ, UR46 ;  /* 0x0000002eff047e24 */ /* 0x000fca000f8e00ff */
[----:B------:R-:W-:Y:S01]  /*19e0*/  ISETP.GE.AND P2, PT, R4, 0x1, PT ;  /* 0x000000010400780c */ /* 0x000fe20003f46270 */
[----:B-1----:R-:W-:-:S12]  /*19f0*/  @P1 BRA `(.L_x_22) ;  /* 0x0000000000081947 */ /* 0x002fd80003800000 */
[----:B------:R-:W1:Y:S02]  /*1a00*/  SYNCS.PHASECHK.TRANS64.TRYWAIT P1, [R3+URZ], R0 ;  /* 0x00000000030075a7 */ /* 0x000e64000802017f */
[----:B-1----:R-:W-:Y:S05]  /*1a10*/  @!P1 BRA `(.L_x_23) ;  /* 0x0000006c00249947 */ /* 0x002fea0003800000 */
.L_x_22:
[----:B------:R-:W-:Y:S05]  /*1a20*/  WARPSYNC.ALL ;  /* 0x0000000000007948 */ /* 0x000fea0003800000 */
[----:B------:R-:W-:Y:S01]  /*1a30*/  UIADD3 UR4, UR40, 0x100, URZ ;  /* 0x0000010028047890 */ /* 0x000fe2000fffe03f */
[----:B------:R-:W-:Y:S01]  /*1a40*/  WARPGROUP.ARRIVE ;  /* 0x00000000000079c5 */ /* 0x000fe20000000000 */
[----:B------:R-:W-:Y:S02]  /*1a50*/  UIADD3 UR5, UR40, 0x10100, URZ ;  /* 0x0001010028057890 */ /* 0x000fe4000fffe03f */
[----:B------:R-:W-:Y:S02]  /*1a60*/  USHF.R.U32.HI UR4, URZ, 0x4, UR4 ;  /* 0x000000043f047899 */ /* 0x000fe40008011604 */
[----:B------:R-:W-:-:S02]  /*1a70*/  USHF.R.U32.HI UR5, URZ, 0x4, UR5 ;  /* 0x000000043f057899 */ /* 0x000fc40008011605 */
[----:B------:R-:W-:Y:S02]  /*1a80*/  ULOP3.LUT UR4, UR4, 0x3fff, URZ, 0xc0, !UPT ;  /* 0x00003fff04047892 */ /* 0x000fe4000f8ec03f */
[----:B------:R-:W-:Y:S02]  /*1a90*/  ULOP3.LUT UR5, UR5, 0x3fff, URZ, 0xc0, !UPT ;  /* 0x00003fff05057892 */ /* 0x000fe4000f8ec03f */
[----:B------:R-:W-:Y:S02]  /*1aa0*/  ULOP3.LUT UR8, UR4, 0x10000, URZ, 0xfc, !UPT ;  /* 0x0001000004087892 */ /* 0x000fe4000f8efc3f */
[----:B------:R-:W-:Y:S02]  /*1ab0*/  ULOP3.LUT UR9, UR5, 0x10000, URZ, 0xfc, !UPT ;  /* 0x0001000005097892 */ /* 0x000fe4000f8efc3f */
[----:B------:R-:W-:Y:S02]  /*1ac0*/  ULEA UR11, UR44, UR8, 0xb ;  /* 0x000000082c0b7291 */ /* 0x000fe4000f8e583f */
[----:B------:R-:W-:Y:S01]  /*1ad0*/  ULEA UR10, UR44, UR9, 0xc ;  /* 0x000000092c0a7291 */ /* 0x000fe2000f8e603f */
[----:B------:R-:W-:Y:S01]  /*1ae0*/  UMOV UR5, 0x40000040 ;  /* 0x4000004000057882 */ /* 0x000fe20000000000 */
[----:B------:R-:W-:-:S03]  /*1af0*/  UMOV UR7, 0x40000040 ;  /* 0x4000004000077882 */ /* 0x000fc60000000000 */
[----:B------:R-:W-:Y:S02]  /*1b00*/  UMOV UR4, UR11 ;  /* 0x0000000b00047c82 */ /* 0x000fe40008000000 */
[----:B------:R-:W-:Y:S02]  /*1b10*/  UMOV UR6, UR10 ;  /* 0x0000000a00067c82 */ /* 0x000fe40008000000 */
[----:B------:R-:W-:Y:S01]  /*1b20*/  HGMMA.64x128x8.F32.TF32 R24, gdesc[UR4], RZ, !UPT, gsb0 ;  /* 0x05e00000041879f0 */ /* 0x000fe2000c0028ff */
[----:B------:R-:W-:Y:S02]  /*1b30*/  UIADD3 UR4, UR11, 0x2, URZ ;  /* 0x000000020b047890 */ /* 0x000fe4000fffe03f */
[----:B------:R-:W-:Y:S01]  /*1b40*/  UIADD3 UR6, UR10, 0x2, URZ ;  /* 0x000000020a067890 */ /* 0x000fe2000fffe03f */
[----:B------:R-:W-:Y:S01]  /*1b50*/  UMOV UR5, 0x40000040 ;  /* 0x4000004000057882 */ /* 0x000fe20000000000 */
[----:B------:R-:W-:Y:S01]  /*1b60*/  UMOV UR7, 0x40000040 ;  /* 0x4000004000077882 */ /* 0x000fe20000000000 */
[----:B------:R-:W-:-:S02]  /*1b70*/  WARPGROUP.DEPBAR.LE gsb0, 0x0 ;  /* 0x00008000000079c5 */ /* 0x000fc40000010000 */
[----:B------:R-:W-:-:S06]  /*1b80*/  WARPGROUP.ARRIVE ;  /* 0x00000000000079c5 */ /* 0x000fcc0000000000 */
[----:B------:R-:W-:Y:S01]  /*1b90*/  HGMMA.64x128x8.F32.TF32 R24, gdesc[UR4], R24, gsb0 ;  /* 0x05e00000041879f0 */ /* 0x000fe20008002818 */
[----:B------:R-:W-:Y:S02]  /*1ba0*/  UIADD3 UR4, UR11, 0x4, URZ ;  /* 0x000000040b047890 */ /* 0x000fe4000fffe03f */
[----:B------:R-:W-:Y:S01]  /*1bb0*/  UIADD3 UR6, UR10, 0x4, URZ ;  /* 0x000000040a067890 */ /* 0x000fe2000fffe03f */
[----:B------:R-:W-:Y:S01]  /*1bc0*/  UMOV UR5, 0x40000040 ;  /* 0x4000004000057882 */ /* 0x000fe20000000000 */
[----:B------:R-:W-:Y:S01]  /*1bd0*/  UMOV UR7, 0x40000040 ;  /* 0x4000004000077882 */ /* 0x000fe20000000000 */
[----:B------:R-:W-:Y:S02]  /*1be0*/  WARPGROUP.DEPBAR.LE gsb0, 0x0 ;  /* 0x00008000000079c5 */ /* 0x000fe40000010000 */
        /* <DEDUP_REMOVED lines=92> */
[----:B------:R-:W-:Y:S03]  /*21b0*/  HGMMA.64x128x8.F32.TF32 R24, gdesc[UR4], R24, gsb0 ;  /* 0x05e00000041879f0 */ /* 0x000fe60008002818 */
[----:B------:R-:W-:Y:S02]  /*21c0*/  WARPGROUP.DEPBAR.LE gsb0, 0x0 ;  /* 0x00008000000079c5 */ /* 0x000fe40000010000 */
[----:B------:R-:W-:Y:S05]  /*21d0*/  @!P2 BRA `(.L_x_24) ;  /* 0x000000080068a947 */ /* 0x000fea0003800000 */
[----:B------:R-:W-:Y:S01]  /*21e0*/  UIADD3 UR10, UR44, 0x1, URZ ;  /* 0x000000012c0a7890 */ /* 0x000fe2000fffe03f */
[----:B01----:R-:W-:Y:S02]  /*21f0*/  IMAD.U32 R0, RZ, RZ, UR46 ;  /* 0x0000002eff007e24 */ /* 0x003fe4000f8e00ff */
[----:B------:R-:W-:Y:S01]  /*2200*/  IMAD.U32 R3, RZ, RZ, UR44 ;  /* 0x0000002cff037e24 */ /* 0x000fe2000f8e00ff */
[----:B------:R-:W-:-:S04]  /*2210*/  UISETP.NE.AND UP0, UPT, UR10, 0x2, UPT ;  /* 0x000000020a00788c */ /* 0x000fc8000bf05270 */
[----:B------:R-:W-:Y:S02]  /*2220*/  USEL UR4, URZ, 0x1, UP0 ;  /* 0x000000013f047887 */ /* 0x000fe40008000000 */
[----:B------:R-:W-:Y:S02]  /*2230*/  USEL UR10, UR10, URZ, UP0 ;  /* 0x0000003f0a0a7287 */ /* 0x000fe40008000000 */
[----:B------:R-:W-:-:S06]  /*2240*/  ULOP3.LUT UR4, UR48, UR4, URZ, 0x3c, !UPT ;  /* 0x0000000430047292 */ /* 0x000fcc000f8e3c3f */
[----:B------:R-:W-:-:S07]  /*2250*/  IMAD.U32 R6, RZ, RZ, UR4 ;  /* 0x00000004ff067e24 */ /* 0x000fce000f8e00ff */
.L_x_31:
[----:B------:R-:W-:Y:S05]  /*2260*/  @!P0 BRA `(.L_x_25) ;  /* 0x0000000000048947 */ /* 0x000fea0003800000 */
[----:B------:R-:W-:Y:S01]  /*2270*/  BPT.TRAP 0x1 ;  /* 0x000000040000795c */ /* 0x000fe20000300000 */
.L_x_25:
[----:B------:R-:W-:Y:S01]  /*2280*/  ULEA UR4, UR10, UR40, 0x3 ;  /* 0x000000280a047291 */ /* 0x000fe2000f8e183f */
[----:B------:R-:W-:-:S08]  /*2290*/  SHF.L.U32 R4, R6, 0x1f, RZ ;  /* 0x0000001f06047819 */ /* 0x000fd000000006ff */
[----:B------:R0:W1:Y:S01]  /*22a0*/  SYNCS.PHASECHK.TRANS64.TRYWAIT P1, [UR4], R4 ;  /* 0x00000004ff0075a7 */ /* 0x0000620008020144 */
[----:B------:R-:W-:Y:S05]  /*22b0*/  @!P0 BRA `(.L_x_26) ;  /* 0x0000000000048947 */ /* 0x000fea0003800000 */
[----:B------:R-:W-:Y:S01]  /*22c0*/  BPT.TRAP 0x1 ;  /* 0x000000040000795c */ /* 0x000fe20000300000 */
.L_x_26:
[----:B-1----:R-:W-:Y:S05]  /*22d0*/  @P1 BRA `(.L_x_27) ;  /* 0x0000000000081947 */ /* 0x002fea0003800000 */
[----:B------:R-:W1:Y:S02]  /*22e0*/  SYNCS.PHASECHK.TRANS64.TRYWAIT P1, [UR4], R4 ;  /* 0x00000004ff0075a7 */ /* 0x000e640008020144 */
[----:B-1----:R-:W-:Y:S05]  /*22f0*/  @!P1 BRA `(.L_x_28) ;  /* 0x0000006400009947 */ /* 0x002fea0003800000 */
.L_x_27:
[----:B------:R-:W-:Y:S01]  /*2300*/  ULEA UR11, UR10, UR9, 0xc ;  /* 0x000000090a0b7291 */ /* 0x000fe2000f8e603f */
[----:B------:R-:W-:Y:S01]  /*2310*/  WARPGROUP.ARRIVE ;  /* 0x00000000000079c5 */ /* 0x000fe20000000000 */
[----:B------:R-:W-:Y:S01]  /*2320*/  ULEA UR12, UR10, UR8, 0xb ;  /* 0x000000080a0c7291 */ /* 0x000fe2000f8e583f */
[----:B------:R-:W-:Y:S01]  /*2330*/  UMOV UR7, 0x40000040 ;  /* 0x4000004000077882 */ /* 0x000fe20000000000 */
[----:B------:R-:W-:-:S03]  /*2340*/  UMOV UR5, 0x40000040 ;  /* 0x4000004000057882 */ /* 0x000fc60000000000 */
[----:B------:R-:W-:Y:S02]  /*2350*/  UMOV UR6, UR11 ;  /* 0x0000000b00067c82 */ /* 0x000fe40008000000 */
[----:B------:R-:W-:Y:S02]  /*2360*/  UMOV UR4, UR12 ;  /* 0x0000000c00047c82 */ /* 0x000fe40008000000 */
[----:B------:R-:W-:Y:S01]  /*2370*/  HGMMA.64x128x8.F32.TF32 R24, gdesc[UR4], R24, gsb0 ;  /* 0x05e00000041879f0 */ /* 0x000fe20008002818 */
        /* <DEDUP_REMOVED lines=107> */
[----:B------:R-:W-:Y:S01]  /*2a30*/  BPT.TRAP 0x1 ;  /* 0x000000040000795c */ /* 0x000fe20000300000 */
.L_x_29:
[----:B------:R-:W-:Y:S01]  /*2a40*/  ISETP.NE.AND P1, PT, R99, RZ, PT ;  /* 0x000000ff6300720c */ /* 0x000fe20003f25270 */
[----:B------:R-:W-:-:S12]  /*2a50*/  UISETP.GT.U32.AND UP0, UPT, UR39, 0x1, UPT ;  /* 0x000000012700788c */ /* 0x000fd8000bf04070 */
[----:B01----:R-:W-:-:S05]  /*2a60*/  @P1 LEA R4, R3, UR40, 0x3 ;  /* 0x0000002803041c11 */ /* 0x003fca000f8e18ff */
[----:B------:R-:W-:-:S05]  /*2a70*/  @P1 VIADD R5, R4, 0x10 ;  /* 0x0000001004051836 */ /* 0x000fca0000000000 */
[----:B------:R-:W-:-:S04]  /*2a80*/  @P1 PRMT R5, R22, 0x654, R5 ;  /* 0x0000065416051816 */ /* 0x000fc80000000005 */
[----:B------:R0:W-:Y:S01]  /*2a90*/  @P1 SYNCS.ARRIVE.TRANS64.RED.A1T0 RZ, [R5+URZ], RZ ;  /* 0x000000ff05ff19a7 */ /* 0x0001e2000810043f */
[----:B------:R-:W-:-:S13]  /*2aa0*/  PLOP3.LUT P1, PT, PT, PT, UP0, 0x80, 0x0 ;  /* 0x000000000000781c */ /* 0x000fda0003f2f008 */
[----:B0-----:R-:W-:Y:S05]  /*2ab0*/  @P1 BRA `(.L_x_30) ;  /* 0x0000000000041947 */ /* 0x001fea0003800000 */
[----:B------:R-:W-:Y:S01]  /*2ac0*/  BPT.TRAP 0x1 ;  /* 0x000000040000795c */ /* 0x000fe20000300000 */
.L_x_30:
[----:B------:R-:W-:Y:S01]  /*2ad0*/  UIADD3 UR10, UR10, 0x1, URZ ;  /* 0x000000010a0a7890 */ /* 0x000fe2000fffe03f */
[C---:B------:R-:W-:Y:S01]  /*2ae0*/  ISETP.GT.AND P2, PT, R0.reuse, 0x1, PT ;  /* 0x000000010000780c */ /* 0x040fe20003f44270 */
[----:B------:R-:W-:Y:S02]  /*2af0*/  VIADD R3, R3, 0x1 ;  /* 0x0000000103037836 */ /* 0x000fe40000000000 */
[----:B------:R-:W-:Y:S01]  /*2b00*/  UISETP.NE.AND UP0, UPT, UR10, 0x2, UPT ;  /* 0x000000020a00788c */ /* 0x000fe2000bf05270 */
[----:B------:R-:W-:Y:S02]  /*2b10*/  VIADD R0, R0, 0xffffffff ;  /* 0xffffffff00007836 */ /* 0x000fe40000000000 */
[C---:B------:R-:W-:Y:S01]  /*2b20*/  ISETP.NE.AND P1, PT, R3.reuse, 0x2, PT ;  /* 0x000000020300780c */ /* 0x040fe20003f25270 */
[----:B------:R-:W-:Y:S02]  /*2b30*/  USEL UR4, URZ, 0x1, UP0 ;  /* 0x000000013f047887 */ /* 0x000fe40008000000 */
[----:B------:R-:W-:Y:S01]  /*2b40*/  USEL UR10, UR10, URZ, UP0 ;  /* 0x0000003f0a0a7287 */ /* 0x000fe20008000000 */
[----:B------:R-:W-:-:S03]  /*2b50*/  SEL R3, R3, RZ, P1 ;  /* 0x000000ff03037207 */ /* 0x000fc60000800000 */
[----:B------:R-:W-:Y:S01]  /*2b60*/  LOP3.LUT R6, R6, UR4, RZ, 0x3c, !PT ;  /* 0x0000000406067c12 */ /* 0x000fe2000f8e3cff */
[----:B------:R-:W-:Y:S07]  /*2b70*/  @P2 BRA `(.L_x_31) ;  /* 0xfffffff400b82947 */ /* 0x000fee000383ffff */
.L_x_24:
[----:B01----:R-:W0:Y:S01]  /*2b80*/  LDC R0, c[0x0][0x28c] ;  /* 0x0000a300ff007b82 */ /* 0x003e220000000800 */
[----:B------:R1:W-:Y:S01]  /*2b90*/  SYNCS.ARRIVE.TRANS64.A1T0 RZ, [R101+UR50], RZ ;  /* 0x000000ff65ff79a7 */ /* 0x0003e20008100032 */
[----:B0-----:R-:W-:-:S13]  /*2ba0*/  ISETP.GE.AND P1, PT, R0, 0x1, PT ;  /* 0x000000010000780c */ /* 0x001fda0003f26270 */
[----:B-1----:R-:W-:Y:S05]  /*2bb0*/  @!P1 BRA `(.L_x_32) ;  /* 0x0000000000409947 */ /* 0x002fea0003800000 */
[----:B------:R-:W-:Y:S05]  /*2bc0*/  @!P0 BRA `(.L_x_33) ;  /* 0x0000000000048947 */ /* 0x000fea0003800000 */
[----:B------:R-:W-:Y:S01]  /*2bd0*/  BPT.TRAP 0x1 ;  /* 0x000000040000795c */ /* 0x000fe20000300000 */
.L_x_33:
[----:B------:R-:W-:Y:S01]  /*2be0*/  ISETP.NE.AND P0, PT, R99, RZ, PT ;  /* 0x000000ff6300720c */ /* 0x000fe20003f05270 */
[----:B------:R-:W-:-:S12]  /*2bf0*/  IMAD.U32 R3, RZ, RZ, UR40 ;  /* 0x00000028ff037e24 */ /* 0x000fd8000f8e00ff */
[----:B------:R-:W-:-:S05]  /*2c00*/  VOTEU.ANY UP0, P0 ;  /* 0x00000000003f7886 */ /* 0x000fca0000000100 */
[----:B------:R-:W-:Y:S02]  /*2c10*/  @UP0 UIADD3 UR4, UR46, UR44, URZ ;  /* 0x0000002c2e040290 */ /* 0x000fe4000fffe03f */
[----:B------:R-:W-:-:S04]  /*2c20*/  UISETP.GT.U32.AND UP0, UPT, UR39, 0x1, UPT ;  /* 0x000000012700788c */ /* 0x000fc8000bf04070 */
[----:B------:R-:W-:-:S04]  /*2c30*/  IMAD.U32 R0, RZ, RZ, UR4 ;  /* 0x00000004ff007e24 */ /* 0x000fc8000f8e00ff */
[----:B------:R-:W-:-:S05]  /*2c40*/  @P0 IMAD.SHL.U32 R0, R0, 0x8, RZ ;  /* 0x0000000800000824 */ /* 0x000fca00078e00ff */
[----:B------:R-:W-:-:S04]  /*2c50*/  @P0 LOP3.LUT R0, R0, 0x8, RZ, 0xc0, !PT ;  /* 0x0000000800000812 */ /* 0x000fc800078ec0ff */
[----:B------:R-:W-:-:S04]  /*2c60*/  @P0 IADD3 R3, R3, 0x10, R0 ;  /* 0x0000001003030810 */ /* 0x000fc80007ffe000 */
[----:B------:R-:W-:-:S04]  /*2c70*/  @P0 PRMT R3, R22, 0x654, R3 ;  /* 0x0000065416030816 */ /* 0x000fc80000000003 */
[----:B------:R0:W-:Y:S01]  /*2c80*/  @P0 SYNCS.ARRIVE.TRANS64.RED.A1T0 RZ, [R3+URZ], RZ ;  /* 0x000000ff03ff09a7 */ /* 0x0001e2000810043f */
[----:B------:R-:W-:-:S13]  /*2c90*/  PLOP3.LUT P0, PT, PT, PT, UP0, 0x80, 0x0 ;  /* 0x000000000000781c */ /* 0x000fda0003f0f008 */
[----:B0-----:R-:W-:Y:S05]  /*2ca0*/  @P0 BRA `(.L_x_32) ;  /* 0x0000000000040947 */ /* 0x001fea0003800000 */
[----:B------:R-:W-:Y:S01]  /*2cb0*/  BPT.TRAP 0x1 ;  /* 0x000000040000795c */ /* 0x000fe20000300000 */
.L_x_32:
[----:B------:R-:W-:Y:S02]  /*2cc0*/  SHF.L.U32 R3, R100, 0x1f, RZ ;  /* 0x0000001f64037819 */ /* 0x000fe400000006ff */
[----:B------:R-:W-:Y:S02]  /*2cd0*/  SHF.R.S32.HI R13, RZ, 0x1f, R19 ;  /* 0x0000001fff0d7819 */ /* 0x000fe40000011413 */
[----:B------:R-:W0:Y:S02]  /*2ce0*/  SYNCS.PHASECHK.TRANS64.TRYWAIT P0, [R96+URZ+0x8], R3 ;  /* 0x00000803600075a7 */ /* 0x000e24000800017f */
[----:B0-----:R-:W-:Y:S05]  /*2cf0*/  @!P0 BRA `(.L_x_34) ;  /* 0x0000005800988947 */ /* 0x001fea0003800000 */
.L_x_186:
[----:B------:R-:W-:Y:S01]  /*2d00*/  IMAD.SHL.U32 R5, R18, 0x40, RZ ;  /* 0x0000004012057824 */ /* 0x000fe200078e00ff */
[----:B------:R-:W-:Y:S01]  /*2d10*/  ULDC UR6, c[0x0][0x284] ;  /* 0x0000a10000067ab9 */ /* 0x000fe20000000800 */
[----:B------:R-:W-:Y:S01]  /*2d20*/  IMAD.SHL.U32 R10, R2, 0x80, RZ ;  /* 0x00000080020a7824 */ /* 0x000fe200078e00ff */
[----:B------:R-:W-:Y:S01]  /*2d30*/  ULDC.64 UR4, c[0x0][0x5d0] ;  /* 0x0001740000047ab9 */ /* 0x000fe20000000a00 */
[----:B------:R-:W-:Y:S01]  /*2d40*/  IMAD.WIDE R20, R18, 0x40, R90 ;  /* 0x0000004012147825 */ /* 0x000fe200078e025a */
[----:B------:R-:W-:Y:S01]  /*2d50*/  ISETP.GE.AND P0, PT, R5, UR6, PT ;  /* 0x0000000605007c0c */ /* 0x000fe2000bf06270 */
[----:B------:R-:W-:Y:S01]  /*2d60*/  ULDC UR6, c[0x0][0x288] ;  /* 0x0000a20000067ab9 */ /* 0x000fe20000000800 */
[----:B------:R-:W-:Y:S01]  /*2d70*/  SHF.R.S32.HI R11, RZ, 0x1f, R10 ;  /* 0x0000001fff0b7819 */ /* 0x000fe2000001140a */
[----:B------:R-:W-:Y:S01]  /*2d80*/  IMAD R0, R13, UR4, RZ ;  /* 0x000000040d007c24 */ /* 0x000fe2000f8e02ff */
[----:B------:R-:W-:Y:S01]  /*2d90*/  ISETP.GE.OR P0, PT, R10, UR6, P0 ;  /* 0x000000060a007c0c */ /* 0x000fe20008706670 */
[----:B0-----:R-:W-:-:S04]  /*2da0*/  IMAD.WIDE.U32 R2, R19, UR4, R92 ;  /* 0x0000000413027c25 */ /* 0x001fc8000f8e005c */
[----:B------:R-:W-:Y:S01]  /*2db0*/  IMAD R7, R19, UR5, R0 ;  /* 0x0000000513077c24 */ /* 0x000fe2000f8e0200 */
[----:B------:R-:W-:Y:S01]  /*2dc0*/  IADD3 R2, P1, R10, R2, RZ ;  /* 0x000000020a027210 */ /* 0x000fe20007f3e0ff */
[----:B------:R-:W-:Y:S02]  /*2dd0*/  ULDC.64 UR4, c[0x0][0x5c8] ;  /* 0x0001720000047ab9 */ /* 0x000fe40000000a00 */
[----:B------:R-:W-:Y:S01]  /*2de0*/  IMAD R9, R21, UR4, RZ ;  /* 0x0000000415097c24 */ /* 0x000fe2000f8e02ff */
[----:B------:R-:W-:-:S03]  /*2df0*/  IADD3.X R3, R11, R3, R7, P1, !PT ;  /* 0x000000030b037210 */ /* 0x000fc60000ffe407 */
[C---:B------:R-:W-:Y:S02]  /*2e00*/  IMAD R9, R20.reuse, UR5, R9 ;  /* 0x0000000514097c24 */ /* 0x040fe4000f8e0209 */
[----:B------:R-:W-:Y:S01]  /*2e10*/  IMAD.WIDE.U32 R102, R20, UR4, R2 ;  /* 0x0000000414667c25 */ /* 0x000fe2000f8e0002 */
[----:B------:R-:W-:Y:S06]  /*2e20*/  @P0 BRA `(.L_x_35) ;  /* 0x0000003c00d80947 */ /* 0x000fec0003800000 */
[----:B-----5:R-:W-:Y:S01]  /*2e30*/  FSETP.NEU.AND P1, PT, R88, RZ, PT ;  /* 0x000000ff5800720b */ /* 0x020fe20003f2d000 */
[----:B------:R-:W-:Y:S01]  /*2e40*/  IMAD.IADD R14, R95, 0x1, -R10 ;  /* 0x000000015f0e7824 */ /* 0x000fe200078e0a0a */
[----:B------:R-:W-:Y:S01]  /*2e50*/  BSSY B0, `(.L_x_35) ;  /* 0x00003f3000007945 */ /* 0x000fe20003800000 */
[----:B------:R-:W-:Y:S02]  /*2e60*/  IMAD.IADD R0, R98, 0x1, -R5 ;  /* 0x0000000162007824 */ /* 0x000fe400078e0a05 */
[----:B------:R-:W-:Y:S01]  /*2e70*/  IMAD.IADD R111, R103, 0x1, R9 ;  /* 0x00000001676f7824 */ /* 0x000fe200078e0209 */
[----:B------:R-:W-:-:S04]  /*2e80*/  ISETP.GT.AND P0, PT, R14, RZ, PT ;  /* 0x000000ff0e00720c */ /* 0x000fc80003f04270 */
[----:B------:R-:W-:-:S03]  /*2e90*/  ISETP.GT.AND P2, PT, R0, RZ, P0 ;  /* 0x000000ff0000720c */ /* 0x000fc60000744270 */
[----:B------:R-:W-:Y:S10]  /*2ea0*/  @!P1 BRA `(.L_x_36) ;  /* 0x0000002c001c9947 */ /* 0x000ff40003800000 */
[----:B------:R-:W0:Y:S01]  /*2eb0*/  LDC.64 R104, c[0x0][0x5b8] ;  /* 0x00016e00ff687b82 */ /* 0x000e220000000a00 */
[----:B------:R-:W-:-:S07]  /*2ec0*/  ULDC.64 UR4, c[0x0][0x5c0] ;  /* 0x0001700000047ab9 */ /* 0x000fce0000000a00 */
[----:B------:R-:W1:Y:S08]  /*2ed0*/  LDC.64 R106, c[0x0][0x5b0] ;  /* 0x00016c00ff6a7b82 */ /* 0x000e700000000a00 */
[----:B------:R-:W2:Y:S01]  /*2ee0*/  LDC.64 R108, c[0x0][0x5a8] ;  /* 0x00016a00ff6c7b82 */ /* 0x000ea20000000a00 */
[-C--:B0-----:R-:W-:Y:S02]  /*2ef0*/  IMAD R4, R13, R104.reuse, RZ ;  /* 0x000000680d047224 */ /* 0x081fe400078e02ff */
[----:B------:R-:W-:-:S04]  /*2f00*/  IMAD.WIDE.U32 R2, R19, R104, R92 ;  /* 0x0000006813027225 */ /* 0x000fc800078e005c */
[----:B------:R-:W-:Y:S01]  /*2f10*/  IMAD R103, R19, R105, R4 ;  /* 0x0000006913677224 */ /* 0x000fe200078e0204 */
[----:B------:R-:W-:Y:S01]  /*2f20*/  IADD3 R4, P1, R10, R2, RZ ;  /* 0x000000020a047210 */ /* 0x000fe20007f3e0ff */
[----:B-1----:R-:W-:-:S03]  /*2f30*/  IMAD R2, R21, R106, RZ ;  /* 0x0000006a15027224 */ /* 0x002fc600078e02ff */
[----:B------:R-:W-:Y:S01]  /*2f40*/  IADD3.X R5, R11, R3, R103, P1, !PT ;  /* 0x000000030b057210 */ /* 0x000fe20000ffe467 */
[C---:B------:R-:W-:Y:S02]  /*2f50*/  IMAD R21, R20.reuse, R107, R2 ;  /* 0x0000006b14157224 */ /* 0x040fe400078e0202 */
[----:B------:R-:W-:-:S04]  /*2f60*/  IMAD.WIDE.U32 R2, R20, R106, R4 ;  /* 0x0000006a14027225 */ /* 0x000fc800078e0004 */
[----:B------:R-:W-:Y:S01]  /*2f70*/  IMAD.IADD R3, R3, 0x1, R21 ;  /* 0x0000000103037824 */ /* 0x000fe200078e0215 */
[----:B--2---:R-:W-:-:S04]  /*2f80*/  LEA R8, P1, R2, R108, 0x2 ;  /* 0x0000006c02087211 */ /* 0x004fc800078210ff */
[----:B------:R-:W-:-:S05]  /*2f90*/  LEA.HI.X R9, R2, R109, R3, 0x2, P1 ;  /* 0x0000006d02097211 */ /* 0x000fca00008f1403 */
[----:B------:R0:W2:Y:S01]  /*2fa0*/  @P2 LDG.E.LTC128B R15, desc[UR52][R8.64] ;  /* 0x00000034080f2981 */ /* 0x0000a2000c1e1920 */
[----:B------:R-:W-:Y:S01]  /*2fb0*/  IMAD.WIDE.U32 R2, R20, R106, R10 ;  /* 0x0000006a14027225 */ /* 0x000fe200078e000a */
[----:B------:R-:W-:Y:S01]  /*2fc0*/  LEA R6, P3, R102, UR4, 0x2 ;  /* 0x0000000466067c11 */ /* 0x000fe2000f8610ff */
[----:B------:R-:W-:Y:S01]  /*2fd0*/  BSSY B1, `(.L_x_37) ;  /* 0x0000014000017945 */ /* 0x000fe20003800000 */
[----:B------:R-:W-:-:S04]  /*2fe0*/  IADD3 R12, P1, R92, R2, RZ ;  /* 0x000000025c0c7210 */ /* 0x000fc80007f3e0ff */
[----:B------:R-:W-:Y:S01]  /*2ff0*/  IADD3.X R13, R93, R21, R3, P1, !PT ;  /* 0x000000155d0d7210 */ /* 0x000fe20000ffe403 */
[----:B0-----:R-:W-:Y:S01]  /*3000*/  IMAD.SHL.U32 R8, R106, 0x8, RZ ;  /* 0x000000086a087824 */ /* 0x001fe200078e00ff */
[----:B------:R-:W-:Y:S02]  /*3010*/  ISETP.GT.AND P1, PT, R14, 0x1, PT ;  /* 0x000000010e00780c */ /* 0x000fe40003f24270 */
[----:B------:R-:W-:Y:S01]  /*3020*/  SHF.L.U64.HI R9, R106, 0x3, R107 ;  /* 0x000000036a097819 */ /* 0x000fe2000001026b */
[----:B------:R-:W-:-:S04]  /*3030*/  IMAD.WIDE.U32 R12, R19, R104, R12 ;  /* 0x00000068130c7225 */ /* 0x000fc800078e000c */
[----:B------:R-:W-:Y:S01]  /*3040*/  IMAD.IADD R3, R103, 0x1, R13 ;  /* 0x0000000167037824 */ /* 0x000fe200078e020d */
[----:B------:R-:W-:Y:S01]  /*3050*/  LEA R2, P4, R12, R108, 0x2 ;  /* 0x0000006c0c027211 */ /* 0x000fe200078810ff */
[----:B------:R-:W-:-:S03]  /*3060*/  IMAD.WIDE.U32 R8, R20, R106, R8 ;  /* 0x0000006a14087225 */ /* 0x000fc600078e0008 */
[----:B------:R-:W-:Y:S02]  /*3070*/  LEA.HI.X R3, R12, R109, R3, 0x2, P4 ;  /* 0x0000006d0c037211 */ /* 0x000fe400020f1403 */
[----:B--2---:R-:W-:-:S05]  /*3080*/  LOP3.LUT R7, R15, 0xffffe000, RZ, 0xc0, !PT ;  /* 0xffffe0000f077812 */ /* 0x004fca00078ec0ff */
[----:B------:R-:W-:-:S04]  /*3090*/  FMUL R7, R7, R88 ;  /* 0x0000005807077220 */ /* 0x000fc80000400000 */
[----:B------:R-:W-:Y:S01]  /*30a0*/  FFMA R105, R24, R23, R7 ;  /* 0x0000001718697223 */ /* 0x000fe20000000007 */
[----:B------:R-:W-:Y:S02]  /*30b0*/  LEA.HI.X R7, R102, UR5, R111, 0x2, P3 ;  /* 0x0000000566077c11 */ /* 0x000fe400098f146f */
[----:B------:R-:W-:Y:S02]  /*30c0*/  ISETP.GT.AND P3, PT, R0, RZ, P1 ;  /* 0x000000ff0000720c */ /* 0x000fe40000f64270 */
[----:B------:R-:W-:-:S05]  /*30d0*/  F2FP.TF32.F32.PACK_B R105, R105 ;  /* 0x00000069ff69723e */ /* 0x000fca00024050ff */
[----:B------:R0:W-:Y:S06]  /*30e0*/  @P2 STG.E desc[UR52][R6.64], R105 ;  /* 0x0000006906002986 */ /* 0x0001ec000c101934 */
[----:B------:R-:W-:Y:S05]  /*30f0*/  @!P3 BRA `(.L_x_38) ;  /* 0x000000000004b947 */ /* 0x000fea0003800000 */
[----:B------:R1:W5:Y:S02]  /*3100*/  LDG.E.LTC128B R15, desc[UR52][R2.64+0x4] ;  /* 0x00000434020f7981 */ /* 0x000364000c1e1920 */
.L_x_38:
[----:B------:R-:W-:Y:S05]  /*3110*/  BSYNC B1 ;  /* 0x0000000000017941 */ /* 0x000fea0003800000 */
.L_x_37:
[----:B-----5:R-:W-:Y:S01]  /*3120*/  LOP3.LUT R13, R15, 0xffffe000, RZ, 0xc0, !PT ;  /* 0xffffe0000f0d7812 */ /* 0x020fe200078ec0ff */
[----:B------:R-:W-:Y:S01]  /*3130*/  IMAD.IADD R21, R21, 0x1, R9 ;  /* 0x0000000115157824 */ /* 0x000fe200078e0209 */
[----:B------:R-:W-:Y:S02]  /*3140*/  IADD3 R9, P2, R4, R8, RZ ;  /* 0x0000000804097210 */ /* 0x000fe40007f5e0ff */
[----:B------:R-:W-:Y:S01]  /*3150*/  ISETP.GT.AND P0, PT, R0, 0x8, P0 ;  /* 0x000000080000780c */ /* 0x000fe20000704270 */
[----:B------:R-:W-:Y:S02]  /*3160*/  FMUL R4, R13, R88 ;  /* 0x000000580d047220 */ /* 0x000fe40000400000 */
[----:B------:R-:W-:Y:S01]  /*3170*/  IMAD.X R18, R21, 0x1, R5, P2 ;  /* 0x0000000115127824 */ /* 0x000fe200010e0605 */
[----:B------:R-:W-:Y:S01]  /*3180*/  LEA R12, P2, R9, R108, 0x2 ;  /* 0x0000006c090c7211 */ /* 0x000fe200078410ff */
[----:B------:R-:W-:Y:S01]  /*3190*/  FFMA R25, R25, R23, R4 ;  /* 0x0000001719197223 */ /* 0x000fe20000000004 */
[----:B------:R-:W-:-:S02]  /*31a0*/  @P3 IMAD.MOV.U32 R4, RZ, RZ, R6 ;  /* 0x000000ffff043224 */ /* 0x000fc400078e0006 */
[----:B------:R-:W-:Y:S01]  /*31b0*/  @P3 IMAD.MOV.U32 R5, RZ, RZ, R7 ;  /* 0x000000ffff053224 */ /* 0x000fe200078e0007 */
[----:B------:R-:W-:Y:S02]  /*31c0*/  LEA.HI.X R13, R9, R109, R18, 0x2, P2 ;  /* 0x0000006d090d7211 */ /* 0x000fe400010f1412 */
[----:B------:R-:W-:-:S05]  /*31d0*/  F2FP.TF32.F32.PACK_B R25, R25 ;  /* 0x00000019ff19723e */ /* 0x000fca00024050ff */
[----:B------:R2:W-:Y:S04]  /*31e0*/  @P3 STG.E desc[UR52][R4.64+0x4], R25 ;  /* 0x0000041904003986 */ /* 0x0005e8000c101934 */
[----:B------:R-:W3:Y:S01]  /*31f0*/  @P0 LDG.E.LTC128B R15, desc[UR52][R12.64] ;  /* 0x000000340c0f0981 */ /* 0x000ee2000c1e1920 */
[----:B------:R-:W-:Y:S01]  /*3200*/  IADD3 R10, P2, P3, R92, R8, R10 ;  /* 0x000000085c0a7210 */ /* 0x000fe20007b5e00a */
[----:B------:R-:W-:Y:S01]  /*3210*/  BSSY B1, `(.L_x_39) ;  /* 0x0000011000017945 */ /* 0x000fe20003800000 */
[----:B------:R-:W-:Y:S02]  /*3220*/  ISETP.GT.AND P1, PT, R0, 0x8, P1 ;  /* 0x000000080000780c */ /* 0x000fe40000f24270 */
[----:B------:R-:W-:Y:S02]  /*3230*/  IADD3.X R11, R93, R21, R11, P2, P3 ;  /* 0x000000155d0b7210 */ /* 0x000fe400017e640b */
[C---:B------:R-:W-:Y:S01]  /*3240*/  LEA R8, P2, R94.reuse, R6, 0x2 ;  /* 0x000000065e087211 */ /* 0x040fe200078410ff */
[----:B------:R-:W-:Y:S01]  /*3250*/  IMAD.WIDE.U32 R10, R19, R104, R10 ;  /* 0x00000068130a7225 */ /* 0x000fe200078e000a */
[----:B------:R-:W-:-:S03]  /*3260*/  SHF.L.U64.HI R19, R94, 0x2, R89 ;  /* 0x000000025e137819 */ /* 0x000fc60000010259 */
[----:B------:R-:W-:Y:S01]  /*3270*/  IMAD.IADD R11, R103, 0x1, R11 ;  /* 0x00000001670b7824 */ /* 0x000fe200078e020b */
[----:B--2---:R-:W-:-:S04]  /*3280*/  LEA R4, P3, R10, R108, 0x2 ;  /* 0x0000006c0a047211 */ /* 0x004fc800078610ff */
[----:B------:R-:W-:Y:S02]  /*3290*/  LEA.HI.X R5, R10, R109, R11, 0x2, P3 ;  /* 0x0000006d0a057211 */ /* 0x000fe400018f140b */
[----:B---3--:R-:W-:-:S05]  /*32a0*/  LOP3.LUT R9, R15, 0xffffe000, RZ, 0xc0, !PT ;  /* 0xffffe0000f097812 */ /* 0x008fca00078ec0ff */
[----:B------:R-:W-:-:S04]  /*32b0*/  FMUL R9, R9, R88 ;  /* 0x0000005809097220 */ /* 0x000fc80000400000 */
[----:B------:R-:W-:Y:S01]  /*32c0*/  FFMA R21, R26, R23, R9 ;  /* 0x000000171a157223 */ /* 0x000fe20000000009 */
[----:B------:R-:W-:-:S04]  /*32d0*/  IMAD.X R9, R19, 0x1, R7, P2 ;  /* 0x0000000113097824 */ /* 0x000fc800010e0607 */
[----:B------:R-:W-:-:S05]  /*32e0*/  F2FP.TF32.F32.PACK_B R21, R21 ;  /* 0x00000015ff15723e */ /* 0x000fca00024050ff */
[----:B------:R2:W-:Y:S01]  /*32f0*/  @P0 STG.E desc[UR52][R8.64], R21 ;  /* 0x0000001508000986 */ /* 0x0005e2000c101934 */
[----:B------:R-:W-:Y:S05]  /*3300*/  @!P1 BRA `(.L_x_40) ;  /* 0x0000000000049947 */ /* 0x000fea0003800000 */
[----:B------:R3:W5:Y:S02]  /*3310*/  LDG.E.LTC128B R15, desc[UR52][R4.64+0x4] ;  /* 0x00000434040f7981 */ /* 0x000764000c1e1920 */
.L_x_40:
[----:B------:R-:W-:Y:S05]  /*3320*/  BSYNC B1 ;  /* 0x0000000000017941 */ /* 0x000fea0003800000 */
.L_x_39:
[----:B-----5:R-:W-:Y:S01]  /*3330*/  LOP3.LUT R11, R15, 0xffffe000, RZ, 0xc0, !PT ;  /* 0xffffe0000f0b7812 */ /* 0x020fe200078ec0ff */
[----:B------:R-:W-:Y:S01]  /*3340*/  BSSY B1, `(.L_x_41) ;  /* 0x0000009000017945 */ /* 0x000fe20003800000 */
[----:B------:R-:W-:-:S03]  /*3350*/  ISETP.GT.AND P0, PT, R14, 0x8, PT ;  /* 0x000000080e00780c */ /* 0x000fc60003f04270 */
[----:B------:R-:W-:Y:S01]  /*3360*/  FMUL R10, R11, R88 ;  /* 0x000000580b0a7220 */ /* 0x000fe20000400000 */
[----:B------:R-:W-:-:S03]  /*3370*/  ISETP.GT.AND P2, PT, R0, RZ, P0 ;  /* 0x000000ff0000720c */ /* 0x000fc60000744270 */
[----:B------:R-:W-:-:S05]  /*3380*/  FFMA R27, R27, R23, R10 ;  /* 0x000000171b1b7223 */ /* 0x000fca000000000a */
[----:B------:R-:W-:-:S05]  /*3390*/  F2FP.TF32.F32.PACK_B R27, R27 ;  /* 0x0000001bff1b723e */ /* 0x000fca00024050ff */
[----:B------:R4:W-:Y:S01]  /*33a0*/  @P1 STG.E desc[UR52][R8.64+0x4], R27 ;  /* 0x0000041b08001986 */ /* 0x0009e2000c101934 */
[----:B------:R-:W-:Y:S05]  /*33b0*/  @!P2 BRA `(.L_x_42) ;  /* 0x000000000004a947 */ /* 0x000fea0003800000 */
[----:B------:R0:W5:Y:S02]  /*33c0*/  LDG.E.LTC128B R15, desc[UR52][R2.64+0x20] ;  /* 0x00002034020f7981 */ /* 0x000164000c1e1920 */
.L_x_42:
[----:B------:R-:W-:Y:S05]  /*33d0*/  BSYNC B1 ;  /* 0x0000000000017941 */ /* 0x000fea0003800000 */
.L_x_41:
        /* <DEDUP_REMOVED lines=10> */
.L_x_44:
[----:B------:R-:W-:Y:S05]  /*3480*/  BSYNC B1 ;  /* 0x0000000000017941 */ /* 0x000fea0003800000 */
.L_x_43:
[----:B0----5:R-:W-:Y:S01]  /*3490*/  LOP3.LUT R11, R15, 0xffffe000, RZ, 0xc0, !PT ;  /* 0xffffe0000f0b7812 */ /* 0x021fe200078ec0ff */
[----:B------:R-:W-:Y:S01]  /*34a0*/  BSSY B1, `(.L_x_45) ;  /* 0x0000008000017945 */ /* 0x000fe20003800000 */
[----:B------:R-:W-:-:S03]  /*34b0*/  ISETP.GT.AND P0, PT, R0, 0x8, P0 ;  /* 0x000000080000780c */ /* 0x000fc60000704270 */
[----:B------:R-:W-:-:S04]  /*34c0*/  FMUL R10, R11, R88 ;  /* 0x000000580b0a7220 */ /* 0x000fc80000400000 */
[----:B------:R-:W-:-:S05]  /*34d0*/  FFMA R29, R29, R23, R10 ;  /* 0x000000171d1d7223 */ /* 0x000fca000000000a */
[----:B------:R-:W-:-:S05]  /*34e0*/  F2FP.TF32.F32.PACK_B R29, R29 ;  /* 0x0000001dff1d723e */ /* 0x000fca00024050ff */
[----:B------:R0:W-:Y:S01]  /*34f0*/  @P3 STG.E desc[UR52][R6.64+0x24], R29 ;  /* 0x0000241d06003986 */ /* 0x0001e2000c101934 */
[----:B------:R-:W-:Y:S05]  /*3500*/  @!P0 BRA `(.L_x_46) ;  /* 0x0000000000048947 */ /* 0x000fea0003800000 */
[----:B------:R0:W5:Y:S02]  /*3510*/  LDG.E.LTC128B R15, desc[UR52][R4.64+0x20] ;  /* 0x00002034040f7981 */ /* 0x000164000c1e1920 */
.L_x_46:
[----:B------:R-:W-:Y:S05]  /*3520*/  BSYNC B1 ;  /* 0x0000000000017941 */ /* 0x000fea0003800000 */
.L_x_45:
[----:B-----5:R-:W-:Y:S01]  /*3530*/  LOP3.LUT R11, R15, 0xffffe000, RZ, 0xc0, !PT ;  /* 0xffffe0000f0b7812 */ /* 0x020fe200078ec0ff */
        /* <DEDUP_REMOVED lines=8> */
.L_x_48:
[----:B------:R-:W-:Y:S05]  /*35c0*/  BSYNC B1 ;  /* 0x0000000000017941 */ /* 0x000fea0003800000 */
.L_x_47:
[----:B0----5:R-:W-:Y:S01]  /*35d0*/  LOP3.LUT R11, R15, 0xffffe000, RZ, 0xc0, !PT ;  /* 0xffffe0000f0b7812 */ /* 0x021fe200078ec0ff */
        /* <DEDUP_REMOVED lines=9> */
.L_x_50:
[----:B------:R-:W-:Y:S05]  /*3670*/  BSYNC B1 ;  /* 0x0000000000017941 */ /* 0x000fea0003800000 */
.L_x_49:
        /* <DEDUP_REMOVED lines=10> */
.L_x_52:
[----:B------:R-:W-:Y:S05]  /*3720*/  BSYNC B1 ;  /* 0x0000000000017941 */ /* 0x000fea0003800000 */
.L_x_51:
        /* <DEDUP_REMOVED lines=9> */
.L_x_54:
[----:B------:R-:W-:Y:S05]  /*37c0*/  BSYNC B1 ;  /* 0x0000000000017941 */ /* 0x000fea0003800000 */
.L_x_53:
        /* <DEDUP_REMOVED lines=9> */
.L_x_56:
[----:B------:R-:W-:Y:S05]  /*3860*/  BSYNC B1 ;  /* 0x0000000000017941 */ /* 0x000fea0003800000 */
.L_x_55:
        /* <DEDUP_REMOVED lines=10> */
.L_x_58:
[----:B------:R-:W-:Y:S05]  /*3910*/  BSYNC B1 ;  /* 0x0000000000017941 */ /* 0x000fea0003800000 */
.L_x_57:
        /* <DEDUP_REMOVED lines=10> */
.L_x_60:
[----:B------:R-:W-:Y:S05]  /*39c0*/  BSYNC B1 ;  /* 0x0000000000017941 */ /* 0x000fea0003800000 */
.L_x_59:
        /* <DEDUP_REMOVED lines=9> */
.L_x_62:
[----:B------:R-:W-:Y:S05]  /*3a60*/  BSYNC B1 ;  /* 0x0000000000017941 */ /* 0x000fea0003800000 */
.L_x_61:
        /* <DEDUP_REMOVED lines=9> */
.L_x_64:
[----:B------:R-:W-:Y:S05]  /*3b00*/  BSYNC B1 ;  /* 0x0000000000017941 */ /* 0x000fea0003800000 */
.L_x_63:
        /* <DEDUP_REMOVED lines=10> */
.L_x_66:
[----:B------:R-:W-:Y:S05]  /*3bb0*/  BSYNC B1 ;  /* 0x0000000000017941 */ /* 0x000fea0003800000 */
.L_x_65:
        /* <DEDUP_REMOVED lines=10> */
.L_x_68:
[----:B------:R-:W-:Y:S05]  /*3c60*/  BSYNC B1 ;  /* 0x0000000000017941 */ /* 0x000fea0003800000 */
.L_x_67:
        /* <DEDUP_REMOVED lines=9> */
.L_x_70:
[----:B------:R-:W-:Y:S05]  /*3d00*/  BSYNC B1 ;  /* 0x0000000000017941 */ /* 0x000fea0003800000 */
.L_x_69:
        /* <DEDUP_REMOVED lines=9> */
.L_x_72:
[----:B------:R-:W-:Y:S05]  /*3da0*/  BSYNC B1 ;  /* 0x0000000000017941 */ /* 0x000fea0003800000 */
.L_x_71:
        /* <DEDUP_REMOVED lines=10> */
.L_x_74:
[----:B------:R-:W-:Y:S05]  /*3e50*/  BSYNC B1 ;  /* 0x0000000000017941 */ /* 0x000fea0003800000 */
.L_x_73:
        /* <DEDUP_REMOVED lines=10> */
.L_x_76:
[----:B------:R-:W-:Y:S05]  /*3f00*/  BSYNC B1 ;  /* 0x0000000000017941 */ /* 0x000fea0003800000 */
.L_x_75:
        /* <DEDUP_REMOVED lines=9> */
.L_x_78:
[----:B------:R-:W-:Y:S05]  /*3fa0*/  BSYNC B1 ;  /* 0x0000000000017941 */ /* 0x000fea0003800000 */
.L_x_77:
        /* <DEDUP_REMOVED lines=9> */
.L_x_80:
[----:B------:R-:W-:Y:S05]  /*4040*/  BSYNC B1 ;  /* 0x0000000000017941 */ /* 0x000fea0003800000 */
.L_x_79:
        /* <DEDUP_REMOVED lines=10> */
.L_x_82:
[----:B------:R-:W-:Y:S05]  /*40f0*/  BSYNC B1 ;  /* 0x0000000000017941 */ /* 0x000fea0003800000 */
.L_x_81:
        /* <DEDUP_REMOVED lines=10> */
.L_x_84:
[----:B------:R-:W-:Y:S05]  /*41a0*/  BSYNC B1 ;  /* 0x0000000000017941 */ /* 0x000fea0003800000 */
.L_x_83:
        /* <DEDUP_REMOVED lines=9> */
.L_x_86:
[----:B------:R-:W-:Y:S05]  /*4240*/  BSYNC B1 ;  /* 0x0000000000017941 */ /* 0x000fea0003800000 */
.L_x_85:
        /* <DEDUP_REMOVED lines=9> */
.L_x_88:
[----:B------:R-:W-:Y:S05]  /*42e0*/  BSYNC B1 ;  /* 0x0000000000017941 */ /* 0x000fea0003800000 */
.L_x_87:
        /* <DEDUP_REMOVED lines=10> */
.L_x_90:
[----:B------:R-:W-:Y:S05]  /*4390*/  BSYNC B1 ;  /* 0x0000000000017941 */ /* 0x000fea0003800000 */
.L_x_89:
        /* <DEDUP_REMOVED lines=10> */
.L_x_92:
[----:B------:R-:W-:Y:S05]  /*4440*/  BSYNC B1 ;  /* 0x0000000000017941 */ /* 0x000fea0003800000 */
.L_x_91:
        /* <DEDUP_REMOVED lines=9> */
.L_x_94:
[----:B------:R-:W-:Y:S05]  /*44e0*/  BSYNC B1 ;  /* 0x0000000000017941 */ /* 0x000fea0003800000 */
.L_x_93:
        /* <DEDUP_REMOVED lines=9> */
.L_x_96:
[----:B------:R-:W-:Y:S05]  /*4580*/  BSYNC B1 ;  /* 0x0000000000017941 */ /* 0x000fea0003800000 */
.L_x_95:
        /* <DEDUP_REMOVED lines=10> */
.L_x_98:
[----:B------:R-:W-:Y:S05]  /*4630*/  BSYNC B1 ;  /* 0x0000000000017941 */ /* 0x000fea0003800000 */
.L_x_97:
        /* <DEDUP_REMOVED lines=10> */
.L_x_100:
[----:B------:R-:W-:Y:S05]  /*46e0*/  BSYNC B1 ;  /* 0x0000000000017941 */ /* 0x000fea0003800000 */
.L_x_99:
        /* <DEDUP_REMOVED lines=9> */
.L_x_102:
[----:B------:R-:W-:Y:S05]  /*4780*/  BSYNC B1 ;  /* 0x0000000000017941 */ /* 0x000fea0003800000 */
.L_x_101:
        /* <DEDUP_REMOVED lines=9> */
.L_x_104:
[----:B------:R-:W-:Y:S05]  /*4820*/  BSYNC B1 ;  /* 0x0000000000017941 */ /* 0x000fea0003800000 */
.L_x_103:
        /* <DEDUP_REMOVED lines=10> */
.L_x_106:
[----:B------:R-:W-:Y:S05]  /*48d0*/  BSYNC B1 ;  /* 0x0000000000017941 */ /* 0x000fea0003800000 */
.L_x_105:
        /* <DEDUP_REMOVED lines=10> */
.L_x_108:
[----:B------:R-:W-:Y:S05]  /*4980*/  BSYNC B1 ;  /* 0x0000000000017941 */ /* 0x000fea0003800000 */
.L_x_107:
        /* <DEDUP_REMOVED lines=9> */
.L_x_110:
[----:B------:R-:W-:Y:S05]  /*4a20*/  BSYNC B1 ;  /* 0x0000000000017941 */ /* 0x000fea0003800000 */
.L_x_109:
        /* <DEDUP_REMOVED lines=9> */
.L_x_112:
[----:B------:R-:W-:Y:S05]  /*4ac0*/  BSYNC B1 ;  /* 0x0000000000017941 */ /* 0x000fea0003800000 */
.L_x_111:
        /* <DEDUP_REMOVED lines=10> */
.L_x_114:
[----:B------:R-:W-:Y:S05]  /*4b70*/  BSYNC B1 ;  /* 0x0000000000017941 */ /* 0x000fea0003800000 */
.L_x_113:
        /* <DEDUP_REMOVED lines=10> */
.L_x_116:
[----:B------:R-:W-:Y:S05]  /*4c20*/  BSYNC B1 ;  /* 0x0000000000017941 */ /* 0x000fea0003800000 */
.L_x_115:
        /* <DEDUP_REMOVED lines=9> */
.L_x_118:
[----:B------:R-:W-:Y:S05]  /*4cc0*/  BSYNC B1 ;  /* 0x0000000000017941 */ /* 0x000fea0003800000 */
.L_x_117:
        /* <DEDUP_REMOVED lines=9> */
.L_x_120:
[----:B------:R-:W-:Y:S05]  /*4d60*/  BSYNC B1 ;  /* 0x0000000000017941 */ /* 0x000fea0003800000 */
.L_x_119:
        /* <DEDUP_REMOVED lines=10> */
.L_x_122:
[----:B------:R-:W-:Y:S05]  /*4e10*/  BSYNC B1 ;  /* 0x0000000000017941 */ /* 0x000fea0003800000 */
.L_x_121:
        /* <DEDUP_REMOVED lines=10> */
.L_x_124:
[----:B------:R-:W-:Y:S05]  /*4ec0*/  BSYNC B1 ;  /* 0x0000000000017941 */ /* 0x000fea0003800000 */
.L_x_123:
        /* <DEDUP_REMOVED lines=9> */
.L_x_126:
[----:B------:R-:W-:Y:S05]  /*4f60*/  BSYNC B1 ;  /* 0x0000000000017941 */ /* 0x000fea0003800000 */
.L_x_125:
        /* <DEDUP_REMOVED lines=9> */
.L_x_128:
[----:B------:R-:W-:Y:S05]  /*5000*/  BSYNC B1 ;  /* 0x0000000000017941 */ /* 0x000fea0003800000 */
.L_x_127:
        /* <DEDUP_REMOVED lines=10> */
.L_x_130:
[----:B------:R-:W-:Y:S05]  /*50b0*/  BSYNC B1 ;  /* 0x0000000000017941 */ /* 0x000fea0003800000 */
.L_x_129:
        /* <DEDUP_REMOVED lines=10> */
.L_x_132:
[----:B------:R-:W-:Y:S05]  /*5160*/  BSYNC B1 ;  /* 0x0000000000017941 */ /* 0x000fea0003800000 */
.L_x_131:
        /* <DEDUP_REMOVED lines=9> */
.L_x_134:
[----:B------:R-:W-:Y:S05]  /*5200*/  BSYNC B1 ;  /* 0x0000000000017941 */ /* 0x000fea0003800000 */
.L_x_133:
        /* <DEDUP_REMOVED lines=9> */
.L_x_136:
[----:B------:R-:W-:Y:S05]  /*52a0*/  BSYNC B1 ;  /* 0x0000000000017941 */ /* 0x000fea0003800000 */
.L_x_135:
        /* <DEDUP_REMOVED lines=10> */
.L_x_138:
[----:B------:R-:W-:Y:S05]  /*5350*/  BSYNC B1 ;  /* 0x0000000000017941 */ /* 0x000fea0003800000 */
.L_x_137:
        /* <DEDUP_REMOVED lines=10> */
.L_x_140:
[----:B------:R-:W-:Y:S05]  /*5400*/  BSYNC B1 ;  /* 0x0000000000017941 */ /* 0x000fea0003800000 */
.L_x_139:
        /* <DEDUP_REMOVED lines=9> */
.L_x_142:
[----:B------:R-:W-:Y:S05]  /*54a0*/  BSYNC B1 ;  /* 0x0000000000017941 */ /* 0x000fea0003800000 */
.L_x_141:
        /* <DEDUP_REMOVED lines=9> */
.L_x_144:
[----:B------:R-:W-:Y:S05]  /*5540*/  BSYNC B1 ;  /* 0x0000000000017941 */ /* 0x000fea0003800000 */
.L_x_143:
        /* <DEDUP_REMOVED lines=10> */
.L_x_146:
[----:B------:R-:W-:Y:S05]  /*55f0*/  BSYNC B1 ;  /* 0x0000000000017941 */ /* 0x000fea0003800000 */
.L_x_145:
        /* <DEDUP_REMOVED lines=10> */
.L_x_148:
[----:B------:R-:W-:Y:S05]  /*56a0*/  BSYNC B1 ;  /* 0x0000000000017941 */ /* 0x000fea0003800000 */
.L_x_147:
        /* <DEDUP_REMOVED lines=9> */
.L_x_150:
[----:B------:R-:W-:Y:S05]  /*5740*/  BSYNC B1 ;  /* 0x0000000000017941 */ /* 0x000fea0003800000 */
.L_x_149:
        /* <DEDUP_REMOVED lines=9> */
.L_x_152:
[----:B------:R-:W-:Y:S05]  /*57e0*/  BSYNC B1 ;  /* 0x0000000000017941 */ /* 0x000fea0003800000 */
.L_x_151:
        /* <DEDUP_REMOVED lines=10> */
.L_x_154:
[----:B------:R-:W-:Y:S05]  /*5890*/  BSYNC B1 ;  /* 0x0000000000017941 */ /* 0x000fea0003800000 */
.L_x_153:
        /* <DEDUP_REMOVED lines=10> */
.L_x_156:
[----:B------:R-:W-:Y:S05]  /*5940*/  BSYNC B1 ;  /* 0x0000000000017941 */ /* 0x000fea0003800000 */
.L_x_155:
[----:B01---5:R-:W-:Y:S01]  /*5950*/  LOP3.LUT R3, R15, 0xffffe000, RZ, 0xc0, !PT ;  /* 0xffffe0000f037812 */ /* 0x023fe200078ec0ff */
        /* <DEDUP_REMOVED lines=8> */
.L_x_158:
[----:B------:R-:W-:Y:S05]  /*59e0*/  BSYNC B1 ;  /* 0x0000000000017941 */ /* 0x000fea0003800000 */
.L_x_157:
[----:B-----5:R-:W-:Y:S01]  /*59f0*/  LOP3.LUT R3, R15, 0xffffe000, RZ, 0xc0, !PT ;  /* 0xffffe0000f037812 */ /* 0x020fe200078ec0ff */
[----:B------:R-:W-:Y:S01]  /*5a00*/  @P0 IMAD.MOV.U32 R2, RZ, RZ, R8 ;  /* 0x000000ffff020224 */ /* 0x000fe200078e0008 */
[----:B------:R-:W-:Y:S01]  /*5a10*/  ISETP.GT.AND P1, PT, R0, 0x8, P1 ;  /* 0x000000080000780c */ /* 0x000fe20000f24270 */
[----:B------:R-:W-:Y:S02]  /*5a20*/  BSSY B1, `(.L_x_159) ;  /* 0x0000008000017945 */ /* 0x000fe40003800000 */
[----:B------:R-:W-:-:S04]  /*5a30*/  FMUL R3, R3, R88 ;  /* 0x0000005803037220 */ /* 0x000fc80000400000 */
[----:B0-----:R-:W-:Y:S01]  /*5a40*/  FFMA R7, R86, R23, R3 ;  /* 0x0000001756077223 */ /* 0x001fe20000000003 */
[----:B------:R-:W-:-:S04]  /*5a50*/  @P0 IMAD.MOV.U32 R3, RZ, RZ, R9 ;  /* 0x000000ffff030224 */ /* 0x000fc800078e0009 */
[----:B------:R-:W-:-:S05]  /*5a60*/  F2FP.TF32.F32.PACK_B R7, R7 ;  /* 0x00000007ff07723e */ /* 0x000fca00024050ff */
[----:B------:R0:W-:Y:S01]  /*5a70*/  @P0 STG.E desc[UR52][R2.64+0x1e0], R7 ;  /* 0x0001e00702000986 */ /* 0x0001e2000c101934 */
[----:B------:R-:W-:Y:S05]  /*5a80*/  @!P1 BRA `(.L_x_160) ;  /* 0x0000000000049947 */ /* 0x000fea0003800000 */
[----:B------:R0:W5:Y:S02]  /*5a90*/  LDG.E.LTC128B R15, desc[UR52][R4.64+0x1e4] ;  /* 0x0001e434040f7981 */ /* 0x000164000c1e1920 */
.L_x_160:
[----:B------:R-:W-:Y:S05]  /*5aa0*/  BSYNC B1 ;  /* 0x0000000000017941 */ /* 0x000fea0003800000 */
.L_x_159:
[----:B------:R-:W-:Y:S05]  /*5ab0*/  @!P1 BRA `(.L_x_161) ;  /* 0x0000001000b09947 */ /* 0x000fea0003800000 */
[----:B-----5:R-:W-:-:S05]  /*5ac0*/  LOP3.LUT R15, R15, 0xffffe000, RZ, 0xc0, !PT ;  /* 0xffffe0000f0f7812 */ /* 0x020fca00078ec0ff */
[----:B------:R-:W-:-:S04]  /*5ad0*/  FMUL R0, R15, R88 ;  /* 0x000000580f007220 */ /* 0x000fc80000400000 */
[----:B------:R-:W-:-:S05]  /*5ae0*/  FFMA R87, R87, R23, R0 ;  /* 0x0000001757577223 */ /* 0x000fca0000000000 */
[----:B------:R-:W-:-:S05]  /*5af0*/  F2FP.TF32.F32.PACK_B R87, R87 ;  /* 0x00000057ff57723e */ /* 0x000fca00024050ff */
[----:B------:R0:W-:Y:S01]  /*5b00*/  STG.E desc[UR52][R8.64+0x1e4], R87 ;  /* 0x0001e45708007986 */ /* 0x0001e2000c101934 */
[----:B------:R-:W-:Y:S05]  /*5b10*/  BRA `(.L_x_161) ;  /* 0x0000001000987947 */ /* 0x000fea0003800000 */
.L_x_36:
[----:B------:R-:W-:Y:S01]  /*5b20*/  ISETP.GT.AND P4, PT, R14, 0x1, PT ;  /* 0x000000010e00780c */ /* 0x000fe20003f84270 */
[----:B------:R-:W-:Y:S01]  /*5b30*/  ULDC.64 UR4, c[0x0][0x5c0] ;  /* 0x0001700000047ab9 */ /* 0x000fe20000000a00 */
[-C--:B------:R-:W-:Y:S01]  /*5b40*/  FMUL R7, R24, R23.reuse ;  /* 0x0000001718077220 */ /* 0x080fe20000400000 */
[----:B------:R-:W-:Y:S01]  /*5b50*/  LEA R2, P3, R102, UR4, 0x2 ;  /* 0x0000000466027c11 */ /* 0x000fe2000f8610ff */
[-C--:B------:R-:W-:Y:S01]  /*5b60*/  FMUL R25, R25, R23.reuse ;  /* 0x0000001719197220 */ /* 0x080fe20000400000 */
[----:B------:R-:W-:Y:S01]  /*5b70*/  ISETP.GT.AND P1, PT, R0, RZ, P4 ;  /* 0x000000ff0000720c */ /* 0x000fe20002724270 */
[-C--:B------:R-:W-:Y:S01]  /*5b80*/  FMUL R9, R26, R23.reuse ;  /* 0x000000171a097220 */ /* 0x080fe20000400000 */
[----:B------:R-:W-:Y:S01]  /*5b90*/  LEA.HI.X R3, R102, UR5, R111, 0x2, P3 ;  /* 0x0000000566037c11 */ /* 0x000fe200098f146f */
[----:B------:R-:W-:Y:S01]  /*5ba0*/  FMUL R27, R27, R23 ;  /* 0x000000171b1b7220 */ /* 0x000fe20000400000 */
[----:B------:R-:W-:Y:S01]  /*5bb0*/  F2FP.TF32.F32.PACK_B R7, R7 ;  /* 0x00000007ff07723e */ /* 0x000fe200024050ff */
[----:B------:R-:W-:Y:S01]  /*5bc0*/  FMUL R29, R29, R23 ;  /* 0x000000171d1d7220 */ /* 0x000fe20000400000 */
[----:B------:R-:W-:Y:S01]  /*5bd0*/  F2FP.TF32.F32.PACK_B R25, R25 ;  /* 0x00000019ff19723e */ /* 0x000fe200024050ff */
[-C--:B------:R-:W-:Y:S01]  /*5be0*/  FMUL R31, R31, R23.reuse ;  /* 0x000000171f1f7220 */ /* 0x080fe20000400000 */
[C---:B------:R-:W-:Y:S01]  /*5bf0*/  SHF.L.U64.HI R5, R94.reuse, 0x2, R89 ;  /* 0x000000025e057819 */ /* 0x040fe20000010259 */
[----:B------:R0:W-:Y:S01]  /*5c00*/  @P2 STG.E desc[UR52][R2.64], R7 ;  /* 0x0000000702002986 */ /* 0x0001e2000c101934 */
[----:B------:R-:W-:Y:S01]  /*5c10*/  LEA R4, P3, R94, R2, 0x2 ;  /* 0x000000025e047211 */ /* 0x000fe200078610ff */
[-C--:B------:R-:W-:Y:S01]  /*5c20*/  FMUL R11, R32, R23.reuse ;  /* 0x00000017200b7220 */ /* 0x080fe20000400000 */
[C---:B------:R-:W-:Y:S01]  /*5c30*/  ISETP.GT.AND P2, PT, R14.reuse, 0x8, PT ;  /* 0x000000080e00780c */ /* 0x040fe20003f44270 */
[----:B------:R-:W-:Y:S01]  /*5c40*/  @P1 STG.E desc[UR52][R2.64+0x4], R25 ;  /* 0x0000041902001986 */ /* 0x000fe2000c101934 */
[----:B------:R-:W-:Y:S01]  /*5c50*/  ISETP.GT.AND P1, PT, R14, 0x9, PT ;  /* 0x000000090e00780c */ /* 0x000fe20003f24270 */
[----:B------:R-:W-:Y:S01]  /*5c60*/  IMAD.X R5, R5, 0x1, R3, P3 ;  /* 0x0000000105057824 */ /* 0x000fe200018e0603 */
[C---:B------:R-:W-:Y:S01]  /*5c70*/  ISETP.GT.AND P0, PT, R0.reuse, 0x8, P0 ;  /* 0x000000080000780c */ /* 0x040fe20000704270 */
[-C--:B------:R-:W-:Y:S01]  /*5c80*/  FMUL R33, R33, R23.reuse ;  /* 0x0000001721217220 */ /* 0x080fe20000400000 */
[C---:B------:R-:W-:Y:S01]  /*5c90*/  ISETP.GT.AND P4, PT, R0.reuse, 0x8, P4 ;  /* 0x000000080000780c */ /* 0x040fe20002784270 */
[-C--:B------:R-:W-:Y:S01]  /*5ca0*/  FMUL R35, R35, R23.reuse ;  /* 0x0000001723237220 */ /* 0x080fe20000400000 */
[----:B------:R-:W-:Y:S01]  /*5cb0*/  ISETP.GT.AND P5, PT, R0, RZ, P2 ;  /* 0x000000ff0000720c */ /* 0x000fe200017a4270 */
[-C--:B0-----:R-:W-:Y:S01]  /*5cc0*/  FMUL R7, R28, R23.reuse ;  /* 0x000000171c077220 */ /* 0x081fe20000400000 */
[----:B------:R-:W-:Y:S01]  /*5cd0*/  ISETP.GT.AND P3, PT, R0, RZ, P1 ;  /* 0x000000ff0000720c */ /* 0x000fe20000f64270 */
[----:B------:R-:W-:Y:S01]  /*5ce0*/  FMUL R37, R37, R23 ;  /* 0x0000001725257220 */ /* 0x000fe20000400000 */
[----:B------:R-:W-:Y:S01]  /*5cf0*/  F2FP.TF32.F32.PACK_B R9, R9 ;  /* 0x00000009ff09723e */ /* 0x000fe200024050ff */
[----:B------:R-:W-:Y:S01]  /*5d00*/  FMUL R39, R39, R23 ;  /* 0x0000001727277220 */ /* 0x000fe20000400000 */
[----:B------:R-:W-:Y:S01]  /*5d10*/  F2FP.TF32.F32.PACK_B R27, R27 ;  /* 0x0000001bff1b723e */ /* 0x000fe200024050ff */
[----:B------:R-:W-:Y:S01]  /*5d20*/  FMUL R41, R41, R23 ;  /* 0x0000001729297220 */ /* 0x000fe20000400000 */
[----:B------:R-:W-:Y:S01]  /*5d30*/  F2FP.TF32.F32.PACK_B R7, R7 ;  /* 0x00000007ff07723e */ /* 0x000fe200024050ff */
[----:B------:R0:W-:Y:S01]  /*5d40*/  @P0 STG.E desc[UR52][R4.64], R9 ;  /* 0x0000000904000986 */ /* 0x0001e2000c101934 */
[----:B------:R-:W-:Y:S01]  /*5d50*/  F2FP.TF32.F32.PACK_B R29, R29 ;  /* 0x0000001dff1d723e */ /* 0x000fe200024050ff */
[-C--:B------:R-:W-:Y:S01]  /*5d60*/  FMUL R43, R43, R23.reuse ;  /* 0x000000172b2b7220 */ /* 0x080fe20000400000 */
[----:B------:R-:W-:Y:S01]  /*5d70*/  ISETP.GT.AND P0, PT, R14, 0x10, PT ;  /* 0x000000100e00780c */ /* 0x000fe20003f04270 */
[----:B------:R-:W-:Y:S01]  /*5d80*/  @P4 STG.E desc[UR52][R4.64+0x4], R27 ;  /* 0x0000041b04004986 */ /* 0x000fe2000c101934 */
[C---:B------:R-:W-:Y:S01]  /*5d90*/  ISETP.GT.AND P2, PT, R0.reuse, 0x8, P2 ;  /* 0x000000080000780c */ /* 0x040fe20001744270 */
[-C--:B------:R-:W-:Y:S01]  /*5da0*/  FMUL R45, R45, R23.reuse ;  /* 0x000000172d2d7220 */ /* 0x080fe20000400000 */
[C---:B------:R-:W-:Y:S01]  /*5db0*/  ISETP.GT.AND P1, PT, R0.reuse, 0x8, P1 ;  /* 0x000000080000780c */ /* 0x040fe20000f24270 */
[----:B------:R1:W-:Y:S01]  /*5dc0*/  @P5 STG.E desc[UR52][R2.64+0x20], R7 ;  /* 0x0000200702005986 */ /* 0x0003e2000c101934 */
[----:B------:R-:W-:Y:S01]  /*5dd0*/  ISETP.GT.AND P5, PT, R0, RZ, P0 ;  /* 0x000000ff0000720c */ /* 0x000fe200007a4270 */
[----:B------:R-:W-:Y:S01]  /*5de0*/  FMUL R47, R47, R23 ;  /* 0x000000172f2f7220 */ /* 0x000fe20000400000 */
[----:B------:R-:W-:Y:S01]  /*5df0*/  F2FP.TF32.F32.PACK_B R31, R31 ;  /* 0x0000001fff1f723e */ /* 0x000fe200024050ff */
[----:B------:R-:W-:Y:S01]  /*5e00*/  @P3 STG.E desc[UR52][R2.64+0x24], R29 ;  /* 0x0000241d02003986 */ /* 0x000fe2000c101934 */
[----:B------:R-:W-:Y:S01]  /*5e10*/  ISETP.GT.AND P3, PT, R14, 0x11, PT ;  /* 0x000000110e00780c */ /* 0x000fe20003f64270 */
[----:B0-----:R-:W-:Y:S01]  /*5e20*/  FMUL R9, R30, R23 ;  /* 0x000000171e097220 */ /* 0x001fe20000400000 */
[----:B------:R-:W-:Y:S01]  /*5e30*/  F2FP.TF32.F32.PACK_B R11, R11 ;  /* 0x0000000bff0b723e */ /* 0x000fe200024050ff */
[-C--:B------:R-:W-:Y:S01]  /*5e40*/  FMUL R49, R49, R23.reuse ;  /* 0x0000001731317220 */ /* 0x080fe20000400000 */
[----:B------:R-:W-:Y:S01]  /*5e50*/  ISETP.GT.AND P4, PT, R0, RZ, P3 ;  /* 0x000000ff0000720c */ /* 0x000fe20001f84270 */
[----:B------:R-:W-:Y:S01]  /*5e60*/  FMUL R51, R51, R23 ;  /* 0x0000001733337220 */ /* 0x000fe20000400000 */
[----:B------:R-:W-:Y:S01]  /*5e70*/  F2FP.TF32.F32.PACK_B R9, R9 ;  /* 0x00000009ff09723e */ /* 0x000fe200024050ff */
[----:B-1----:R-:W-:Y:S01]  /*5e80*/  FMUL R7, R34, R23 ;  /* 0x0000001722077220 */ /* 0x002fe20000400000 */
[----:B------:R-:W-:Y:S01]  /*5e90*/  F2FP.TF32.F32.PACK_B R33, R33 ;  /* 0x00000021ff21723e */ /* 0x000fe200024050ff */
[-C--:B------:R-:W-:Y:S01]  /*5ea0*/  FMUL R53, R53, R23.reuse ;  /* 0x0000001735357220 */ /* 0x080fe20000400000 */
[----:B------:R-:W-:Y:S01]  /*5eb0*/  ISETP.GT.AND P0, PT, R0, 0x8, P0 ;  /* 0x000000080000780c */ /* 0x000fe20000704270 */
[----:B------:R0:W-:Y:S01]  /*5ec0*/  @P2 STG.E desc[UR52][R4.64+0x20], R9 ;  /* 0x0000200904002986 */ /* 0x0001e2000c101934 */
[C---:B------:R-:W-:Y:S01]  /*5ed0*/  ISETP.GT.AND P2, PT, R14.reuse, 0x19, PT ;  /* 0x000000190e00780c */ /* 0x040fe20003f44270 */
[----:B------:R-:W-:Y:S01]  /*5ee0*/  FMUL R55, R55, R23 ;  /* 0x0000001737377220 */ /* 0x000fe20000400000 */
[----:B------:R-:W-:Y:S01]  /*5ef0*/  F2FP.TF32.F32.PACK_B R7, R7 ;  /* 0x00000007ff07723e */ /* 0x000fe200024050ff */
[----:B------:R-:W-:Y:S01]  /*5f00*/  @P1 STG.E desc[UR52][R4.64+0x24], R31 ;  /* 0x0000241f04001986 */ /* 0x000fe2000c101934 */
[----:B------:R-:W-:Y:S01]  /*5f10*/  ISETP.GT.AND P1, PT, R14, 0x18, PT ;  /* 0x000000180e00780c */ /* 0x000fe20003f24270 */
[----:B------:R-:W-:Y:S01]  /*5f20*/  FMUL R57, R57, R23 ;  /* 0x0000001739397220 */ /* 0x000fe20000400000 */
[----:B------:R-:W-:Y:S01]  /*5f30*/  F2FP.TF32.F32.PACK_B R35, R35 ;  /* 0x00000023ff23723e */ /* 0x000fe200024050ff */
[----:B------:R1:W-:Y:S01]  /*5f40*/  @P5 STG.E desc[UR52][R2.64+0x40], R11 ;  /* 0x0000400b02005986 */ /* 0x0003e2000c101934 */
[C---:B------:R-:W-:Y:S01]  /*5f50*/  ISETP.GT.AND P5, PT, R0.reuse, RZ, P1 ;  /* 0x000000ff0000720c */ /* 0x040fe20000fa4270 */
[----:B------:R-:W-:Y:S01]  /*5f60*/  FMUL R59, R59, R23 ;  /* 0x000000173b3b7220 */ /* 0x000fe20000400000 */
[----:B------:R-:W-:Y:S01]  /*5f70*/  F2FP.TF32.F32.PACK_B R37, R37 ;  /* 0x00000025ff25723e */ /* 0x000fe200024050ff */
[----:B------:R-:W-:Y:S01]  /*5f80*/  @P4 STG.E desc[UR52][R2.64+0x44], R33 ;  /* 0x0000442102004986 */ /* 0x000fe2000c101934 */
[----:B------:R-:W-:Y:S01]  /*5f90*/  ISETP.GT.AND P4, PT, R0, 0x8, P3 ;  /* 0x000000080000780c */ /* 0x000fe20001f84270 */
[-C--:B0-----:R-:W-:Y:S01]  /*5fa0*/  FMUL R9, R36, R23.reuse ;  /* 0x0000001724097220 */ /* 0x081fe20000400000 */
[C---:B------:R-:W-:Y:S01]  /*5fb0*/  ISETP.GT.AND P3, PT, R0.reuse, RZ, P2 ;  /* 0x000000ff0000720c */ /* 0x040fe20001764270 */
[----:B------:R0:W-:Y:S01]  /*5fc0*/  @P0 STG.E desc[UR52][R4.64+0x40], R7 ;  /* 0x0000400704000986 */ /* 0x0001e2000c101934 */
[----:B------:R-:W-:Y:S01]  /*5fd0*/  ISETP.GT.AND P1, PT, R0, 0x8, P1 ;  /* 0x000000080000780c */ /* 0x000fe20000f24270 */
[----:B------:R-:W-:Y:S01]  /*5fe0*/  FMUL R61, R61, R23 ;  /* 0x000000173d3d7220 */ /* 0x000fe20000400000 */
[----:B------:R-:W-:Y:S01]  /*5ff0*/  F2FP.TF32.F32.PACK_B R9, R9 ;  /* 0x00000009ff09723e */ /* 0x000fe200024050ff */
[-C--:B-1----:R-:W-:Y:S01]  /*6000*/  FMUL R11, R40, R23.reuse ;  /* 0x00000017280b7220 */ /* 0x082fe20000400000 */
[----:B------:R-:W-:Y:S01]  /*6010*/  ISETP.GT.AND P0, PT, R14, 0x20, PT ;  /* 0x000000200e00780c */ /* 0x000fe20003f04270 */
[----:B------:R-:W-:Y:S01]  /*6020*/  FMUL R63, R63, R23 ;  /* 0x000000173f3f7220 */ /* 0x000fe20000400000 */
[----:B------:R-:W-:Y:S01]  /*6030*/  F2FP.TF32.F32.PACK_B R39, R39 ;  /* 0x00000027ff27723e */ /* 0x000fe200024050ff */
[----:B------:R-:W-:Y:S01]  /*6040*/  FMUL R65, R65, R23 ;  /* 0x0000001741417220 */ /* 0x000fe20000400000 */
[----:B------:R-:W-:Y:S01]  /*6050*/  F2FP.TF32.F32.PACK_B R11, R11 ;  /* 0x0000000bff0b723e */ /* 0x000fe200024050ff */
[----:B------:R-:W-:Y:S01]  /*6060*/  @P4 STG.E desc[UR52][R4.64+0x44], R35 ;  /* 0x0000442304004986 */ /* 0x000fe2000c101934 */
[----:B------:R-:W-:Y:S01]  /*6070*/  ISETP.GT.AND P4, PT, R0, 0x8, P2 ;  /* 0x000000080000780c */ /* 0x000fe20001784270 */
[-C--:B0-----:R-:W-:Y:S01]  /*6080*/  FMUL R7, R38, R23.reuse ;  /* 0x0000001726077220 */ /* 0x081fe20000400000 */
[----:B------:R-:W-:Y:S01]  /*6090*/  ISETP.GT.AND P2, PT, R14, 0x21, PT ;  /* 0x000000210e00780c */ /* 0x000fe20003f44270 */
[----:B------:R0:W-:Y:S01]  /*60a0*/  @P5 STG.E desc[UR52][R2.64+0x60], R9 ;  /* 0x0000600902005986 */ /* 0x0001e2000c101934 */
[C---:B------:R-:W-:Y:S01]  /*60b0*/  ISETP.GT.AND P5, PT, R0.reuse, RZ, P0 ;  /* 0x000000ff0000720c */ /* 0x040fe200007a4270 */
[----:B------:R-:W-:Y:S01]  /*60c0*/  FMUL R67, R67, R23 ;  /* 0x0000001743437220 */ /* 0x000fe20000400000 */
[----:B------:R-:W-:Y:S01]  /*60d0*/  F2FP.TF32.F32.PACK_B R7, R7 ;  /* 0x00000007ff07723e */ /* 0x000fe200024050ff */
[----:B------:R-:W-:Y:S01]  /*60e0*/  @P3 STG.E desc[UR52][R2.64+0x64], R37 ;  /* 0x0000642502003986 */ /* 0x000fe2000c101934 */
[C---:B------:R-:W-:Y:S01]  /*60f0*/  ISETP.GT.AND P3, PT, R0.reuse, RZ, P2 ;  /* 0x000000ff0000720c */ /* 0x040fe20001764270 */
[----:B------:R-:W-:Y:S01]  /*6100*/  FMUL R69, R69, R23 ;  /* 0x0000001745457220 */ /* 0x000fe20000400000 */
[----:B------:R-:W-:Y:S01]  /*6110*/  F2FP.TF32.F32.PACK_B R41, R41 ;  /* 0x00000029ff29723e */ /* 0x000fe200024050ff */
[----:B------:R1:W-:Y:S01]  /*6120*/  @P1 STG.E desc[UR52][R4.64+0x60], R7 ;  /* 0x0000600704001986 */ /* 0x0003e2000c101934 */
[----:B------:R-:W-:Y:S01]  /*6130*/  ISETP.GT.AND P0, PT, R0, 0x8, P0 ;  /* 0x000000080000780c */ /* 0x000fe20000704270 */
[-C--:B------:R-:W-:Y:S01]  /*6140*/  FMUL R71, R71, R23.reuse ;  /* 0x0000001747477220 */ /* 0x080fe20000400000 */
[----:B------:R-:W-:Y:S01]  /*6150*/  ISETP.GT.AND P1, PT, R14, 0x28, PT ;  /* 0x000000280e00780c */ /* 0x000fe20003f24270 */
[----:B------:R-:W-:Y:S01]  /*6160*/  @P4 STG.E desc[UR52][R4.64+0x64], R39 ;  /* 0x0000642704004986 */ /* 0x000fe2000c101934 */
[----:B------:R-:W-:Y:S01]  /*6170*/  ISETP.GT.AND P4, PT, R0, 0x8, P2 ;  /* 0x000000080000780c */ /* 0x000fe20001784270 */
[-C--:B0-----:R-:W-:Y:S01]  /*6180*/  FMUL R9, R44, R23.reuse ;  /* 0x000000172c097220 */ /* 0x081fe20000400000 */
[----:B------:R-:W-:Y:S01]  /*6190*/  ISETP.GT.AND P2, PT, R14, 0x29, PT ;  /* 0x000000290e00780c */ /* 0x000fe20003f44270 */
[----:B------:R0:W-:Y:S01]  /*61a0*/  @P5 STG.E desc[UR52][R2.64+0x80], R11 ;  /* 0x0000800b02005986 */ /* 0x0001e2000c101934 */
[----:B------:R-:W-:Y:S01]  /*61b0*/  ISETP.GT.AND P5, PT, R0, RZ, P1 ;  /* 0x000000ff0000720c */ /* 0x000fe20000fa4270 */
[----:B------:R-:W-:Y:S01]  /*61c0*/  FMUL R73, R73, R23 ;  /* 0x0000001749497220 */ /* 0x000fe20000400000 */
[----:B------:R-:W-:Y:S01]  /*61d0*/  F2FP.TF32.F32.PACK_B R43, R43 ;  /* 0x0000002bff2b723e */ /* 0x000fe200024050ff */
[-C--:B-1----:R-:W-:Y:S01]  /*61e0*/  FMUL R7, R42, R23.reuse ;  /* 0x000000172a077220 */ /* 0x082fe20000400000 */
[----:B------:R-:W-:Y:S01]  /*61f0*/  @P3 STG.E desc[UR52][R2.64+0x84], R41 ;  /* 0x0000842902003986 */ /* 0x000fe2000c101934 */
[----:B------:R-:W-:Y:S01]  /*6200*/  ISETP.GT.AND P3, PT, R0, RZ, P2 ;  /* 0x000000ff0000720c */ /* 0x000fe20001764270 */
[----:B------:R-:W-:Y:S01]  /*6210*/  FMUL R75, R75, R23 ;  /* 0x000000174b4b7220 */ /* 0x000fe20000400000 */
[----:B------:R-:W-:Y:S01]  /*6220*/  F2FP.TF32.F32.PACK_B R9, R9 ;  /* 0x00000009ff09723e */ /* 0x000fe200024050ff */
[----:B------:R-:W-:Y:S01]  /*6230*/  FMUL R77, R77, R23 ;  /* 0x000000174d4d7220 */ /* 0x000fe20000400000 */
[----:B------:R-:W-:Y:S01]  /*6240*/  F2FP.TF32.F32.PACK_B R7, R7 ;  /* 0x00000007ff07723e */ /* 0x000fe200024050ff */
[----:B------:R-:W-:Y:S01]  /*6250*/  FMUL R79, R79, R23 ;  /* 0x000000174f4f7220 */ /* 0x000fe20000400000 */
[----:B------:R-:W-:Y:S01]  /*6260*/  F2FP.TF32.F32.PACK_B R45, R45 ;  /* 0x0000002dff2d723e */ /* 0x000fe200024050ff */
[-C--:B0-----:R-:W-:Y:S01]  /*6270*/  FMUL R11, R48, R23.reuse ;  /* 0x00000017300b7220 */ /* 0x081fe20000400000 */
[----:B------:R-:W-:Y:S01]  /*6280*/  ISETP.GT.AND P1, PT, R0, 0x8, P1 ;  /* 0x000000080000780c */ /* 0x000fe20000f24270 */
[----:B------:R0:W-:Y:S01]  /*6290*/  @P0 STG.E desc[UR52][R4.64+0x80], R7 ;  /* 0x0000800704000986 */ /* 0x0001e2000c101934 */
[----:B------:R-:W-:Y:S01]  /*62a0*/  ISETP.GT.AND P0, PT, R14, 0x30, PT ;  /* 0x000000300e00780c */ /* 0x000fe20003f04270 */
[----:B------:R-:W-:Y:S01]  /*62b0*/  FMUL R81, R81, R23 ;  /* 0x0000001751517220 */ /* 0x000fe20000400000 */
[----:B------:R-:W-:Y:S01]  /*62c0*/  F2FP.TF32.F32.PACK_B R47, R47 ;  /* 0x0000002fff2f723e */ /* 0x000fe200024050ff */
[----:B------:R-:W-:Y:S01]  /*62d0*/  @P4 STG.E desc[UR52][R4.64+0x84], R43 ;  /* 0x0000842b04004986 */ /* 0x000fe2000c101934 */
[----:B------:R-:W-:Y:S01]  /*62e0*/  ISETP.GT.AND P4, PT, R0, 0x8, P2 ;  /* 0x000000080000780c */ /* 0x000fe20001784270 */
[-C--:B------:R-:W-:Y:S01]  /*62f0*/  FMUL R83, R83, R23.reuse ;  /* 0x0000001753537220 */ /* 0x080fe20000400000 */
[----:B------:R-:W-:Y:S01]  /*6300*/  ISETP.GT.AND P2, PT, R14, 0x31, PT ;  /* 0x000000310e00780c */ /* 0x000fe20003f44270 */
[----:B------:R1:W-:Y:S01]  /*6310*/  @P5 STG.E desc[UR52][R2.64+0xa0], R9 ;  /* 0x0000a00902005986 */ /* 0x0003e2000c101934 */
[----:B------:R-:W-:Y:S01]  /*6320*/  ISETP.GT.AND P5, PT, R0, RZ, P0 ;  /* 0x000000ff0000720c */ /* 0x000fe200007a4270 */
[----:B------:R-:W-:Y:S01]  /*6330*/  FMUL R13, R84, R23 ;  /* 0x00000017540d7220 */ /* 0x000fe20000400000 */
[----:B------:R-:W-:Y:S01]  /*6340*/  F2FP.TF32.F32.PACK_B R11, R11 ;  /* 0x0000000bff0b723e */ /* 0x000fe200024050ff */
[-C--:B0-----:R-:W-:Y:S01]  /*6350*/  FMUL R7, R46, R23.reuse ;  /* 0x000000172e077220 */ /* 0x081fe20000400000 */
[----:B------:R-:W-:Y:S01]  /*6360*/  @P3 STG.E desc[UR52][R2.64+0xa4], R45 ;  /* 0x0000a42d02003986 */ /* 0x000fe2000c101934 */
[----:B------:R-:W-:Y:S01]  /*6370*/  ISETP.GT.AND P3, PT, R0, RZ, P2 ;  /* 0x000000ff0000720c */ /* 0x000fe20001764270 */
[----:B------:R-:W-:Y:S01]  /*6380*/  FMUL R85, R85, R23 ;  /* 0x0000001755557220 */ /* 0x000fe20000400000 */
[----:B------:R-:W-:Y:S01]  /*6390*/  F2FP.TF32.F32.PACK_B R49, R49 ;  /* 0x00000031ff31723e */ /* 0x000fe200024050ff */
[----:B------:R-:W-:Y:S01]  /*63a0*/  FMUL R87, R87, R23 ;  /* 0x0000001757577220 */ /* 0x000fe20000400000 */
[----:B------:R-:W-:-:S02]  /*63b0*/  F2FP.TF32.F32.PACK_B R7, R7 ;  /* 0x00000007ff07723e */ /* 0x000fc400024050ff */
[----:B------:R-:W-:Y:S01]  /*63c0*/  ISETP.GT.AND P0, PT, R0, 0x8, P0 ;  /* 0x000000080000780c */ /* 0x000fe20000704270 */
[----:B-1----:R-:W-:Y:S01]  /*63d0*/  FMUL R9, R52, R23 ;  /* 0x0000001734097220 */ /* 0x002fe20000400000 */
[----:B------:R-:W-:Y:S01]  /*63e0*/  F2FP.TF32.F32.PACK_B R51, R51 ;  /* 0x00000033ff33723e */ /* 0x000fe200024050ff */
[----:B------:R0:W-:Y:S01]  /*63f0*/  @P1 STG.E desc[UR52][R4.64+0xa0], R7 ;  /* 0x0000a00704001986 */ /* 0x0001e2000c101934 */
[----:B------:R-:W-:Y:S02]  /*6400*/  ISETP.GT.AND P1, PT, R14, 0x38, PT ;  /* 0x000000380e00780c */ /* 0x000fe40003f24270 */
[----:B------:R-:W-:Y:S01]  /*6410*/  F2FP.TF32.F32.PACK_B R9, R9 ;  /* 0x00000009ff09723e */ /* 0x000fe200024050ff */
[----:B------:R-:W-:Y:S01]  /*6420*/  @P4 STG.E desc[UR52][R4.64+0xa4], R47 ;  /* 0x0000a42f04004986 */ /* 0x000fe2000c101934 */
[----:B------:R-:W-:Y:S02]  /*6430*/  ISETP.GT.AND P4, PT, R0, 0x8, P2 ;  /* 0x000000080000780c */ /* 0x000fe40001784270 */
[----:B------:R-:W-:Y:S01]  /*6440*/  ISETP.GT.AND P2, PT, R14, 0x39, PT ;  /* 0x000000390e00780c */ /* 0x000fe20003f44270 */
[----:B------:R1:W-:Y:S01]  /*6450*/  @P5 STG.E desc[UR52][R2.64+0xc0], R11 ;  /* 0x0000c00b02005986 */ /* 0x0003e2000c101934 */
[----:B------:R-:W-:-:S02]  /*6460*/  ISETP.GT.AND P5, PT, R0, RZ, P1 ;  /* 0x000000ff0000720c */ /* 0x000fc40000fa4270 */
[----:B------:R-:W-:Y:S01]  /*6470*/  F2FP.TF32.F32.PACK_B R53, R53 ;  /* 0x00000035ff35723e */ /* 0x000fe200024050ff */
[----:B0-----:R-:W-:Y:S01]  /*6480*/  FMUL R7, R50, R23 ;  /* 0x0000001732077220 */ /* 0x001fe20000400000 */
[----:B------:R-:W-:Y:S01]  /*6490*/  @P3 STG.E desc[UR52][R2.64+0xc4], R49 ;  /* 0x0000c43102003986 */ /* 0x000fe2000c101934 */
[C---:B------:R-:W-:Y:S02]  /*64a0*/  ISETP.GT.AND P3, PT, R0.reuse, RZ, P2 ;  /* 0x000000ff0000720c */ /* 0x040fe40001764270 */
[----:B------:R-:W-:Y:S02]  /*64b0*/  ISETP.GT.AND P1, PT, R0, 0x8, P1 ;  /* 0x000000080000780c */ /* 0x000fe40000f24270 */
[----:B------:R-:W-:Y:S01]  /*64c0*/  F2FP.TF32.F32.PACK_B R7, R7 ;  /* 0x00000007ff07723e */ /* 0x000fe200024050ff */
[----:B-1----:R-:W-:Y:S01]  /*64d0*/  FMUL R11, R56, R23 ;  /* 0x00000017380b7220 */ /* 0x002fe20000400000 */
[----:B------:R-:W-:-:S03]  /*64e0*/  F2FP.TF32.F32.PACK_B R55, R55 ;  /* 0x00000037ff37723e */ /* 0x000fc600024050ff */
[----:B------:R0:W-:Y:S01]  /*64f0*/  @P0 STG.E desc[UR52][R4.64+0xc0], R7 ;  /* 0x0000c00704000986 */ /* 0x0001e2000c101934 */
[----:B------:R-:W-:Y:S02]  /*6500*/  ISETP.GT.AND P0, PT, R14, 0x40, PT ;  /* 0x000000400e00780c */ /* 0x000fe40003f04270 */
[----:B------:R-:W-:Y:S01]  /*6510*/  F2FP.TF32.F32.PACK_B R11, R11 ;  /* 0x0000000bff0b723e */ /* 0x000fe200024050ff */
[----:B------:R-:W-:Y:S01]  /*6520*/  @P4 STG.E desc[UR52][R4.64+0xc4], R51 ;  /* 0x0000c43304004986 */ /* 0x000fe2000c101934 */
[----:B------:R-:W-:Y:S02]  /*6530*/  ISETP.GT.AND P4, PT, R0, 0x8, P2 ;  /* 0x000000080000780c */ /* 0x000fe40001784270 */
[----:B------:R-:W-:Y:S01]  /*6540*/  ISETP.GT.AND P2, PT, R14, 0x41, PT ;  /* 0x000000410e00780c */ /* 0x000fe20003f44270 */
[----:B------:R1:W-:Y:S01]  /*6550*/  @P5 STG.E desc[UR52][R2.64+0xe0], R9 ;  /* 0x0000e00902005986 */ /* 0x0003e2000c101934 */
[----:B------:R-:W-:Y:S02]  /*6560*/  ISETP.GT.AND P5, PT, R0, RZ, P0 ;  /* 0x000000ff0000720c */ /* 0x000fe400007a4270 */
[----:B------:R-:W-:Y:S01]  /*6570*/  F2FP.TF32.F32.PACK_B R57, R57 ;  /* 0x00000039ff39723e */ /* 0x000fe200024050ff */
[----:B0-----:R-:W-:Y:S01]  /*6580*/  FMUL R7, R54, R23 ;  /* 0x0000001736077220 */ /* 0x001fe20000400000 */
[----:B------:R-:W-:Y:S01]  /*6590*/  @P3 STG.E desc[UR52][R2.64+0xe4], R53 ;  /* 0x0000e43502003986 */ /* 0x000fe2000c101934 */
[----:B------:R-:W-:-:S02]  /*65a0*/  ISETP.GT.AND P3, PT, R0, RZ, P2 ;  /* 0x000000ff0000720c */ /* 0x000fc40001764270 */
        /* <DEDUP_REMOVED lines=61> */
[----:B------:R-:W-:Y:S01]  /*6980*/  @P3 STG.E desc[UR52][R2.64+0x164], R69 ;  /* 0x0001644502003986 */ /* 0x000fe2000c101934 */
[----:B0-----:R-:W-:Y:S01]  /*6990*/  FMUL R7, R70, R23 ;  /* 0x0000001746077220 */ /* 0x001fe20000400000 */
[----:B------:R-:W-:-:S02]  /*69a0*/  ISETP.GT.AND P3, PT, R0, RZ, P2 ;  /* 0x000000ff0000720c */ /* 0x000fc40001764270 */
[----:B------:R-:W-:Y:S02]  /*69b0*/  ISETP.GT.AND P0, PT, R0, 0x8, P0 ;  /* 0x000000080000780c */ /* 0x000fe40000704270 */
[----:B------:R-:W-:Y:S01]  /*69c0*/  F2FP.TF32.F32.PACK_B R7, R7 ;  /* 0x00000007ff07723e */ /* 0x000fe200024050ff */
[----:B-1----:R-:W-:Y:S01]  /*69d0*/  FMUL R9, R76, R23 ;  /* 0x000000174c097220 */ /* 0x002fe20000400000 */
[----:B------:R-:W-:-:S03]  /*69e0*/  F2FP.TF32.F32.PACK_B R75, R75 ;  /* 0x0000004bff4b723e */ /* 0x000fc600024050ff */
[----:B------:R0:W-:Y:S01]  /*69f0*/  @P1 STG.E desc[UR52][R4.64+0x160], R7 ;  /* 0x0001600704001986 */ /* 0x0001e2000c101934 */
[----:B------:R-:W-:Y:S02]  /*6a00*/  F2FP.TF32.F32.PACK_B R77, R77 ;  /* 0x0000004dff4d723e */ /* 0x000fe400024050ff */
[----:B------:R-:W-:Y:S01]  /*6a10*/  F2FP.TF32.F32.PACK_B R9, R9 ;  /* 0x00000009ff09723e */ /* 0x000fe200024050ff */
[----:B------:R-:W-:Y:S01]  /*6a20*/  @P4 STG.E desc[UR52][R4.64+0x164], R71 ;  /* 0x0001644704004986 */ /* 0x000fe2000c101934 */
[C---:B------:R-:W-:Y:S02]  /*6a30*/  ISETP.GT.AND P4, PT, R14.reuse, 0x68, PT ;  /* 0x000000680e00780c */ /* 0x040fe40003f84270 */
[----:B------:R-:W-:Y:S01]  /*6a40*/  F2FP.TF32.F32.PACK_B R79, R79 ;  /* 0x0000004fff4f723e */ /* 0x000fe200024050ff */
[----:B------:R1:W-:Y:S01]  /*6a50*/  @P5 STG.E desc[UR52][R2.64+0x180], R11 ;  /* 0x0001800b02005986 */ /* 0x0003e2000c101934 */
[----:B------:R-:W-:Y:S02]  /*6a60*/  ISETP.GT.AND P5, PT, R14, 0x69, PT ;  /* 0x000000690e00780c */ /* 0x000fe40003fa4270 */
[----:B------:R-:W-:Y:S01]  /*6a70*/  F2FP.TF32.F32.PACK_B R81, R81 ;  /* 0x00000051ff51723e */ /* 0x000fe200024050ff */
[----:B------:R-:W-:Y:S01]  /*6a80*/  @P3 STG.E desc[UR52][R2.64+0x184], R73 ;  /* 0x0001844902003986 */ /* 0x000fe2000c101934 */
[----:B------:R-:W-:Y:S01]  /*6a90*/  ISETP.GT.AND P3, PT, R0, 0x8, P2 ;  /* 0x000000080000780c */ /* 0x000fe20001764270 */
[----:B0-----:R-:W-:Y:S01]  /*6aa0*/  FMUL R7, R74, R23 ;  /* 0x000000174a077220 */ /* 0x001fe20000400000 */
[----:B------:R-:W-:-:S02]  /*6ab0*/  ISETP.GT.AND P2, PT, R0, RZ, P4 ;  /* 0x000000ff0000720c */ /* 0x000fc40002744270 */
[C---:B------:R-:W-:Y:S02]  /*6ac0*/  ISETP.GT.AND P1, PT, R0.reuse, RZ, P5 ;  /* 0x000000ff0000720c */ /* 0x040fe40002f24270 */
[----:B------:R-:W-:Y:S01]  /*6ad0*/  ISETP.GT.AND P4, PT, R0, 0x8, P4 ;  /* 0x000000080000780c */ /* 0x000fe20002784270 */
[----:B-1----:R-:W-:Y:S01]  /*6ae0*/  FMUL R11, R78, R23 ;  /* 0x000000174e0b7220 */ /* 0x002fe20000400000 */
[----:B------:R-:W-:Y:S02]  /*6af0*/  ISETP.GT.AND P5, PT, R0, 0x8, P5 ;  /* 0x000000080000780c */ /* 0x000fe40002fa4270 */
[----:B------:R-:W-:Y:S02]  /*6b00*/  F2FP.TF32.F32.PACK_B R7, R7 ;  /* 0x00000007ff07723e */ /* 0x000fe400024050ff */
[----:B------:R-:W-:Y:S02]  /*6b10*/  F2FP.TF32.F32.PACK_B R11, R11 ;  /* 0x0000000bff0b723e */ /* 0x000fe400024050ff */
[----:B------:R-:W-:Y:S01]  /*6b20*/  F2FP.TF32.F32.PACK_B R83, R83 ;  /* 0x00000053ff53723e */ /* 0x000fe200024050ff */
[----:B------:R0:W-:Y:S01]  /*6b30*/  @P0 STG.E desc[UR52][R4.64+0x180], R7 ;  /* 0x0001800704000986 */ /* 0x0001e2000c101934 */
[----:B------:R-:W-:-:S02]  /*6b40*/  ISETP.GT.AND P0, PT, R14, 0x79, PT ;  /* 0x000000790e00780c */ /* 0x000fc40003f04270 */
        /* <DEDUP_REMOVED lines=8> */
[----:B0-----:R-:W-:Y:S01]  /*6bd0*/  FMUL R7, R80, R23 ;  /* 0x0000001750077220 */ /* 0x001fe20000400000 */
[----:B------:R-:W-:-:S02]  /*6be0*/  ISETP.GT.AND P1, PT, R14, 0x78, PT ;  /* 0x000000780e00780c */ /* 0x000fc40003f24270 */
[----:B------:R0:W-:Y:S01]  /*6bf0*/  @P4 STG.E desc[UR52][R4.64+0x1a0], R11 ;  /* 0x0001a00b04004986 */ /* 0x0001e2000c101934 */
[C---:B------:R-:W-:Y:S02]  /*6c00*/  ISETP.GT.AND P4, PT, R0.reuse, RZ, P3 ;  /* 0x000000ff0000720c */ /* 0x040fe40001f84270 */
[----:B------:R-:W-:Y:S01]  /*6c10*/  F2FP.TF32.F32.PACK_B R7, R7 ;  /* 0x00000007ff07723e */ /* 0x000fe200024050ff */
[----:B------:R-:W-:Y:S01]  /*6c20*/  @P5 STG.E desc[UR52][R4.64+0x1a4], R79 ;  /* 0x0001a44f04005986 */ /* 0x000fe2000c101934 */
[----:B------:R-:W-:Y:S01]  /*6c30*/  ISETP.GT.AND P5, PT, R0, RZ, P2 ;  /* 0x000000ff0000720c */ /* 0x000fe200017a4270 */
[----:B-1----:R-:W-:Y:S01]  /*6c40*/  FMUL R9, R82, R23 ;  /* 0x0000001752097220 */ /* 0x002fe20000400000 */
[C---:B------:R-:W-:Y:S02]  /*6c50*/  ISETP.GT.AND P3, PT, R0.reuse, 0x8, P3 ;  /* 0x000000080000780c */ /* 0x040fe40001f64270 */
[----:B------:R-:W-:Y:S02]  /*6c60*/  ISETP.GT.AND P2, PT, R0, 0x8, P2 ;  /* 0x000000080000780c */ /* 0x000fe40001744270 */
[----:B------:R-:W-:Y:S01]  /*6c70*/  F2FP.TF32.F32.PACK_B R9, R9 ;  /* 0x00000009ff09723e */ /* 0x000fe200024050ff */
[----:B0-----:R-:W-:-:S02]  /*6c80*/  FMUL R11, R86, R23 ;  /* 0x00000017560b7220 */ /* 0x001fc40000400000 */
[----:B------:R-:W-:Y:S01]  /*6c90*/  @P4 STG.E desc[UR52][R2.64+0x1c0], R7 ;  /* 0x0001c00702004986 */ /* 0x000fe2000c101934 */
[C---:B------:R-:W-:Y:S02]  /*6ca0*/  ISETP.GT.AND P4, PT, R0.reuse, RZ, P1 ;  /* 0x000000ff0000720c */ /* 0x040fe40000f84270 */
[C---:B------:R-:W-:Y:S01]  /*6cb0*/  ISETP.GT.AND P1, PT, R0.reuse, 0x8, P1 ;  /* 0x000000080000780c */ /* 0x040fe20000f24270 */
[----:B------:R-:W-:Y:S01]  /*6cc0*/  @P5 STG.E desc[UR52][R2.64+0x1c4], R81 ;  /* 0x0001c45102005986 */ /* 0x000fe2000c101934 */
[C---:B------:R-:W-:Y:S02]  /*6cd0*/  ISETP.GT.AND P5, PT, R0.reuse, RZ, P0 ;  /* 0x000000ff0000720c */ /* 0x040fe400007a4270 */
[----:B------:R-:W-:Y:S01]  /*6ce0*/  ISETP.GT.AND P0, PT, R0, 0x8, P0 ;  /* 0x000000080000780c */ /* 0x000fe20000704270 */
[----:B------:R-:W-:Y:S01]  /*6cf0*/  @P3 STG.E desc[UR52][R4.64+0x1c0], R9 ;  /* 0x0001c00904003986 */ /* 0x000fe2000c101934 */
[----:B------:R-:W-:-:S03]  /*6d00*/  F2FP.TF32.F32.PACK_B R11, R11 ;  /* 0x0000000bff0b723e */ /* 0x000fc600024050ff */
[----:B------:R-:W-:Y:S04]  /*6d10*/  @P2 STG.E desc[UR52][R4.64+0x1c4], R83 ;  /* 0x0001c45304002986 */ /* 0x000fe8000c101934 */
[----:B------:R-:W-:Y:S04]  /*6d20*/  @P4 STG.E desc[UR52][R2.64+0x1e0], R13 ;  /* 0x0001e00d02004986 */ /* 0x000fe8000c101934 */
[----:B------:R0:W-:Y:S02]  /*6d30*/  @P5 STG.E desc[UR52][R2.64+0x1e4], R85 ;  /* 0x0001e45502005986 */ /* 0x0001e4000c101934 */
[----:B0-----:R-:W-:-:S02]  /*6d40*/  @P1 IMAD.MOV.U32 R2, RZ, RZ, R4 ;  /* 0x000000ffff021224 */ /* 0x001fc400078e0004 */
[----:B------:R-:W-:-:S05]  /*6d50*/  @P1 IMAD.MOV.U32 R3, RZ, RZ, R5 ;  /* 0x000000ffff031224 */ /* 0x000fca00078e0005 */
[----:B------:R0:W-:Y:S04]  /*6d60*/  @P1 STG.E desc[UR52][R2.64+0x1e0], R11 ;  /* 0x0001e00b02001986 */ /* 0x0001e8000c101934 */
[----:B------:R0:W-:Y:S02]  /*6d70*/  @P0 STG.E desc[UR52][R4.64+0x1e4], R87 ;  /* 0x0001e45704000986 */ /* 0x0001e4000c101934 */
.L_x_161:
[----:B------:R-:W-:Y:S05]  /*6d80*/  BSYNC B0 ;  /* 0x0000000000007941 */ /* 0x000fea0003800000 */
.L_x_35:
[----:B0-----:R-:W-:Y:S01]  /*6d90*/  IMAD.U32 R2, RZ, RZ, UR54 ;  /* 0x00000036ff027e24 */ /* 0x001fe2000f8e00ff */
[----:B------:R-:W-:Y:S01]  /*6da0*/  ULDC.64 UR4, c[0x0][0x650] ;  /* 0x0001940000047ab9 */ /* 0x000fe20000000a00 */
[----:B------:R-:W-:Y:S01]  /*6db0*/  IMAD.U32 R3, RZ, RZ, UR55 ;  /* 0x00000037ff037e24 */ /* 0x000fe2000f8e00ff */
[----:B------:R0:W-:Y:S01]  /*6dc0*/  SYNCS.ARRIVE.TRANS64.A1T0 RZ, [R97+UR50], RZ ;  /* 0x000000ff61ff79a7 */ /* 0x0001e20008100032 */
[----:B------:R-:W-:Y:S01]  /*6dd0*/  PRMT R0, RZ, 0x7610, R0 ;  /* 0x00007610ff007816 */ /* 0x000fe20000000000 */
[----:B------:R-:W-:Y:S01]  /*6de0*/  IMAD.MOV.U32 R18, RZ, RZ, -0x1 ;  /* 0xffffffffff127424 */ /* 0x000fe200078e00ff */
[----:B------:R-:W-:Y:S01]  /*6df0*/  LEA R16, P0, R2, R16, 0x1 ;  /* 0x0000001002107211 */ /* 0x000fe200078008ff */
[----:B------:R-:W-:Y:S02]  /*6e00*/  IMAD.MOV.U32 R2, RZ, RZ, -0x1 ;  /* 0xffffffffff027424 */ /* 0x000fe400078e00ff */
[----:B------:R-:W-:Y:S01]  /*6e10*/  IMAD.MOV.U32 R19, RZ, RZ, -0x1 ;  /* 0xffffffffff137424 */ /* 0x000fe200078e00ff */
[----:B------:R-:W-:-:S02]  /*6e20*/  IADD3.X R17, R17, UR36, RZ, P0, !PT ;  /* 0x0000002411117c10 */ /* 0x000fc400087fe4ff */
[----:B------:R-:W-:-:S04]  /*6e30*/  ISETP.GE.U32.AND P0, PT, R16, UR4, PT ;  /* 0x0000000410007c0c */ /* 0x000fc8000bf06070 */
[----:B------:R-:W-:-:S13]  /*6e40*/  ISETP.GE.U32.AND.EX P0, PT, R17, UR5, PT, P0 ;  /* 0x0000000511007c0c */ /* 0x000fda000bf06100 */
[----:B0-----:R-:W-:Y:S05]  /*6e50*/  @P0 BRA `(.L_x_162) ;  /* 0x0000000400700947 */ /* 0x001fea0003800000 */
[----:B------:R-:W0:Y:S01]  /*6e60*/  S2UR UR7, SR_CTAID.X ;  /* 0x00000000000779c3 */ /* 0x000e220000002500 */
[----:B------:R-:W-:Y:S01]  /*6e70*/  ULDC.64 UR4, c[0x0][0x628] ;  /* 0x00018a0000047ab9 */ /* 0x000fe20000000a00 */
[----:B------:R-:W-:Y:S01]  /*6e80*/  ULDC UR6, c[0x0][0x150] ;  /* 0x0000540000067ab9 */ /* 0x000fe20000000800 */
[----:B------:R-:W-:Y:S01]  /*6e90*/  ISETP.NE.U32.AND P0, PT, RZ, UR4, PT ;  /* 0x00000004ff007c0c */ /* 0x000fe2000bf05070 */
[----:B------:R-:W-:Y:S01]  /*6ea0*/  ULDC UR15, c[0x0][0x630] ;  /* 0x00018c00000f7ab9 */ /* 0x000fe20000000800 */
[C---:B------:R-:W-:Y:S02]  /*6eb0*/  R2UR UR17, R16.reuse ;  /* 0x00000000101172ca */ /* 0x040fe400000e0000 */
[----:B------:R-:W-:Y:S01]  /*6ec0*/  ISETP.NE.AND.EX P0, PT, RZ, UR5, PT, P0 ;  /* 0x00000005ff007c0c */ /* 0x000fe2000bf05300 */
[----:B------:R-:W1:Y:S01]  /*6ed0*/  S2UR UR16, SR_CTAID.Y ;  /* 0x00000000001079c3 */ /* 0x000e620000002600 */
[----:B------:R-:W-:Y:S02]  /*6ee0*/  R2UR UR12, R16 ;  /* 0x00000000100c72ca */ /* 0x000fe400000e0000 */
[----:B------:R-:W-:-:S02]  /*6ef0*/  R2UR UR13, R17 ;  /* 0x00000000110d72ca */ /* 0x000fc400000e0000 */
[----:B0-----:R-:W-:-:S05]  /*6f00*/  I2FP.F32.U32 R0, UR7 ;  /* 0x0000000700007c45 */ /* 0x001fca0008201000 */
[----:B------:R-:W-:Y:S01]  /*6f10*/  FMUL R0, R0, UR6 ;  /* 0x0000000600007c20 */ /* 0x000fe20008400000 */
[----:B------:R-:W-:Y:S01]  /*6f20*/  ULDC UR6, c[0x0][0x154] ;  /* 0x0000550000067ab9 */ /* 0x000fe20000000800 */
[----:B-1----:R-:W-:-:S04]  /*6f30*/  I2FP.F32.U32 R2, UR16 ;  /* 0x0000001000027c45 */ /* 0x002fc80008201000 */
[----:B------:R-:W0:Y:S01]  /*6f40*/  F2I.U32.TRUNC.NTZ R0, R0 ;  /* 0x0000000000007305 */ /* 0x000e22000020f000 */
[----:B------:R-:W-:Y:S01]  /*6f50*/  FMUL R2, R2, UR6 ;  /* 0x0000000602027c20 */ /* 0x000fe20008400000 */
[----:B------:R-:W-:Y:S06]  /*6f60*/  @!P0 BRA `(.L_x_163) ;  /* 0x0000000000308947 */ /* 0x000fec0003800000 */
        /* <DEDUP_REMOVED lines=12> */
.L_x_163:
[----:B------:R-:W-:Y:S01]  /*7030*/  USHF.R.U64 UR6, UR12, UR15, UR13 ;  /* 0x0000000f0c067299 */ /* 0x000fe2000800120d */
[----:B------:R-:W-:Y:S01]  /*7040*/  R2UR UR5, R17 ;  /* 0x00000000110572ca */ /* 0x000fe200000e0000 */
[----:B------:R-:W-:Y:S01]  /*7050*/  USHF.R.U32.HI UR4, URZ, UR15, UR13 ;  /* 0x0000000f3f047299 */ /* 0x000fe2000801160d */
[----:B------:R-:W1:Y:S01]  /*7060*/  F2I.U32.TRUNC.NTZ R2, R2 ;  /* 0x0000000200027305 */ /* 0x000e62000020f000 */
[----:B------:R-:W-:Y:S01]  /*7070*/  UIADD3 UR9, UP0, URZ, -UR6, URZ ;  /* 0x800000063f097290 */ /* 0x000fe2000ff1e03f */
[----:B------:R-:W-:Y:S01]  /*7080*/  ULDC.64 UR10, c[0x0][0x620] ;  /* 0x00018800000a7ab9 */ /* 0x000fe20000000a00 */
[----:B------:R-:W-:Y:S02]  /*7090*/  ULDC UR14, c[0x0][0x608] ;  /* 0x00018200000e7ab9 */ /* 0x000fe40000000800 */
[----:B------:R-:W-:Y:S01]  /*70a0*/  UIADD3.X UR4, URZ, ~UR4, URZ, UP0, !UPT ;  /* 0x800000043f047290 */ /* 0x000fe200087fe43f */
[----:B------:R-:W-:Y:S01]  /*70b0*/  ULDC UR15, c[0x0][0x658] ;  /* 0x00019600000f7ab9 */ /* 0x000fe20000000800 */
[----:B------:R-:W-:-:S02]  /*70c0*/  ULDC UR12, c[0x0][0x144] ;  /* 0x00005100000c7ab9 */ /* 0x000fc40000000800 */
[----:B------:R-:W-:Y:S01]  /*70d0*/  UIMAD UR8, UR4, UR10, URZ ;  /* 0x0000000a040872a4 */ /* 0x000fe2000f8e023f */
[----:B------:R-:W-:Y:S02]  /*70e0*/  ULDC UR22, c[0x0][0x148] ;  /* 0x0000520000167ab9 */ /* 0x000fe40000000800 */
[----:B------:R-:W-:Y:S01]  /*70f0*/  UMOV UR4, UR17 ;  /* 0x0000001100047c82 */ /* 0x000fe20008000000 */
[----:B------:R-:W-:Y:S02]  /*7100*/  UIMAD UR8, UR9, UR11, UR8 ;  /* 0x0000000b090872a4 */ /* 0x000fe4000f8e0208 */
[----:B------:R-:W-:Y:S01]  /*7110*/  UIMAD.WIDE.U32 UR4, UR9, UR10, UR4 ;  /* 0x0000000a090472a5 */ /* 0x000fe2000f8e0004 */
[----:B0-----:R-:W-:Y:S01]  /*7120*/  R2UR UR9, R0 ;  /* 0x00000000000972ca */ /* 0x001fe200000e0000 */
[----:B------:R-:W-:Y:S01]  /*7130*/  ULDC UR20, c[0x0][0x648] ;  /* 0x0001920000147ab9 */ /* 0x000fe20000000800 */
[----:B-1----:R-:W-:Y:S01]  /*7140*/  R2UR UR13, R2 ;  /* 0x00000000020d72ca */ /* 0x002fe200000e0000 */
[----:B------:R-:W-:Y:S01]  /*7150*/  UIADD3 UR8, UR5, UR8, URZ ;  /* 0x0000000805087290 */ /* 0x000fe2000fffe03f */
[----:B------:R-:W-:-:S02]  /*7160*/  ULDC UR21, c[0x0][0x638] ;  /* 0x00018e0000157ab9 */ /* 0x000fc40000000800 */
[----:B------:R-:W-:Y:S02]  /*7170*/  ULDC UR5, c[0x0][0x618] ;  /* 0x0001860000057ab9 */ /* 0x000fe40000000800 */
[----:B------:R-:W-:Y:S02]  /*7180*/  USHF.R.U64 UR10, UR4, UR5, UR8 ;  /* 0x00000005040a7299 */ /* 0x000fe40008001208 */
[----:B------:R-:W-:-:S03]  /*7190*/  USHF.R.U32.HI UR8, URZ, UR5, UR8 ;  /* 0x000000053f087299 */ /* 0x000fc60008011608 */
[----:B------:R-:W-:Y:S01]  /*71a0*/  ULDC.64 UR4, c[0x0][0x640] ;  /* 0x0001900000047ab9 */ /* 0x000fe20000000a00 */
[----:B------:R-:W-:Y:S01]  /*71b0*/  USHF.R.U64 UR11, UR10, UR14, UR8 ;  /* 0x0000000e0a0b7299 */ /* 0x000fe20008001208 */
[----:B------:R-:W-:Y:S01]  /*71c0*/  ISETP.NE.U32.AND P0, PT, RZ, UR4, PT ;  /* 0x00000004ff007c0c */ /* 0x000fe2000bf05070 */
[----:B------:R-:W-:Y:S02]  /*71d0*/  USHF.R.U32.HI UR8, URZ, UR14, UR8 ;  /* 0x0000000e3f087299 */ /* 0x000fe40008011608 */
[----:B------:R-:W-:Y:S01]  /*71e0*/  UIADD3 UR9, -UR9, URZ, URZ ;  /* 0x0000003f09097290 */ /* 0x000fe2000fffe13f */
[----:B------:R-:W-:Y:S01]  /*71f0*/  ISETP.NE.AND.EX P0, PT, RZ, UR5, PT, P0 ;  /* 0x00000005ff007c0c */ /* 0x000fe2000bf05300 */
[----:B------:R-:W-:Y:S02]  /*7200*/  USHF.R.U64 UR17, UR11, UR15, UR8 ;  /* 0x0000000f0b117299 */ /* 0x000fe40008001208 */
[----:B------:R-:W-:Y:S02]  /*7210*/  UIADD3 UR18, -UR13, URZ, URZ ;  /* 0x0000003f0d127290 */ /* 0x000fe4000fffe13f */
[----:B------:R-:W-:-:S02]  /*7220*/  USHF.R.U32.HI UR15, URZ, UR15, UR8 ;  /* 0x0000000f3f0f7299 */ /* 0x000fc40008011608 */
[----:B------:R-:W-:Y:S01]  /*7230*/  UIMAD UR19, UR12, UR9, UR7 ;  /* 0x000000090c1372a4 */ /* 0x000fe2000f8e0207 */
[----:B------:R-:W-:-:S05]  /*7240*/  UMOV UR14, UR17 ;  /* 0x00000011000e7c82 */ /* 0x000fca0008000000 */
[----:B------:R-:W-:Y:S06]  /*7250*/  @!P0 BRA `(.L_x_164) ;  /* 0x0000000000288947 */ /* 0x000fec0003800000 */
        /* <DEDUP_REMOVED lines=10> */
.L_x_164:
[----:B------:R-:W-:Y:S01]  /*7300*/  UISETP.NE.AND UP0, UPT, UR45, URZ, UPT ;  /* 0x0000003f2d00728c */ /* 0x000fe2000bf05270 */
[----:B------:R-:W-:Y:S01]  /*7310*/  IMAD.MOV.U32 R0, RZ, RZ, 0x1 ;  /* 0x00000001ff007424 */ /* 0x000fe200078e00ff */
[----:B------:R-:W-:Y:S01]  /*7320*/  USHF.R.U64 UR5, UR14, UR20, UR15 ;  /* 0x000000140e057299 */ /* 0x000fe2000800120f */
[----:B------:R-:W-:Y:S01]  /*7330*/  IMAD.U32 R19, RZ, RZ, UR6 ;  /* 0x00000006ff137e24 */ /* 0x000fe2000f8e00ff */
[----:B------:R-:W-:Y:S02]  /*7340*/  ULOP3.LUT UR4, UR11, UR47, URZ, 0xc0, !UPT ;  /* 0x0000002f0b047292 */ /* 0x000fe4000f8ec03f */
[----:B------:R-:W-:Y:S02]  /*7350*/  UIADD3 UR7, -UR5, URZ, URZ ;  /* 0x0000003f05077290 */ /* 0x000fe4000fffe13f */
[----:B------:R-:W-:Y:S02]  /*7360*/  UIMAD UR4, UR43, UR5, UR4 ;  /* 0x000000052b0472a4 */ /* 0x000fe4000f8e0204 */
[----:B------:R-:W-:-:S02]  /*7370*/  ULOP3.LUT UR10, UR10, UR42, URZ, 0xc0, !UPT ;  /* 0x0000002a0a0a7292 */ /* 0x000fc4000f8ec03f */
[----:B------:R-:W-:Y:S02]  /*7380*/  @UP0 UIMAD UR19, UR22, UR18, UR16 ;  /* 0x00000012161302a4 */ /* 0x000fe4000f8e0210 */
[----:B------:R-:W-:Y:S01]  /*7390*/  UIMAD UR5, UR7, UR21, UR17 ;  /* 0x00000015070572a4 */ /* 0x000fe2000f8e0211 */
[----:B------:R-:W-:Y:S02]  /*73a0*/  ULDC UR8, c[0x0][0x600] ;  /* 0x0001800000087ab9 */ /* 0x000fe40000000800 */
[----:B------:R-:W-:Y:S01]  /*73b0*/  ULDC UR7, c[0x0][0x610] ;  /* 0x0001840000077ab9 */ /* 0x000fe20000000800 */
[----:B------:R-:W-:Y:S02]  /*73c0*/  UIMAD UR5, UR5, UR8, UR10 ;  /* 0x00000008050572a4 */ /* 0x000fe4000f8e020a */
[----:B------:R-:W-:-:S04]  /*73d0*/  UIMAD UR4, UR4, UR7, UR19 ;  /* 0x00000007040472a4 */ /* 0x000fc8000f8e0213 */
[----:B------:R-:W-:Y:S02]  /*73e0*/  USEL UR7, UR5, UR4, !UP0 ;  /* 0x0000000405077287 */ /* 0x000fe4000c000000 */
[----:B------:R-:W-:-:S04]  /*73f0*/  USEL UR4, UR4, UR5, !UP0 ;  /* 0x0000000504047287 */ /* 0x000fc8000c000000 */
[----:B------:R-:W-:Y:S02]  /*7400*/  IMAD.U32 R2, RZ, RZ, UR7 ;  /* 0x00000007ff027e24 */ /* 0x000fe4000f8e00ff */
[----:B------:R-:W-:-:S07]  /*7410*/  IMAD.U32 R18, RZ, RZ, UR4 ;  /* 0x00000004ff127e24 */ /* 0x000fce000f8e00ff */
.L_x_162:
[----:B------:R-:W-:Y:S01]  /*7420*/  ULEA UR5, UR38, UR44, 0x1 ;  /* 0x0000002c26057291 */ /* 0x000fe2000f8e083f */
[----:B------:R-:W-:Y:S01]  /*7430*/  LOP3.LUT P0, RZ, R0, 0xff, RZ, 0xc0, !PT ;  /* 0x000000ff00ff7812 */ /* 0x000fe2000780c0ff */
[----:B------:R-:W-:Y:S01]  /*7440*/  ULOP3.LUT UR44, UR44, 0x1, URZ, 0xc0, !UPT ;  /* 0x000000012c2c7892 */ /* 0x000fe2000f8ec03f */
[----:B------:R-:W-:Y:S01]  /*7450*/  LOP3.LUT R100, R100, 0x1, RZ, 0x3c, !PT ;  /* 0x0000000164647812 */ /* 0x000fe200078e3cff */
[----:B------:R-:W-:Y:S02]  /*7460*/  USHF.R.U32.HI UR4, URZ, 0x1, UR5 ;  /* 0x000000013f047899 */ /* 0x000fe40008011605 */
[----:B------:R-:W-:Y:S02]  /*7470*/  UISETP.GT.U32.AND UP0, UPT, UR5, 0x1, UPT ;  /* 0x000000010500788c */ /* 0x000fe4000bf04070 */
[----:B------:R-:W-:Y:S02]  /*7480*/  ULOP3.LUT UR4, UR4, 0x1, URZ, 0xc0, !UPT ;  /* 0x0000000104047892 */ /* 0x000fe4000f8ec03f */
[----:B------:R-:W-:-:S02]  /*7490*/  UISETP.LT.U32.AND UP0, UPT, UR41, 0xff, UP0 ;  /* 0x000000ff2900788c */ /* 0x000fc40008701070 */
[----:B------:R-:W-:Y:S02]  /*74a0*/  UISETP.NE.U32.AND UP1, UPT, UR4, 0x1, UPT ;  /* 0x000000010400788c */ /* 0x000fe4000bf25070 */
[----:B------:R-:W-:Y:S02]  /*74b0*/  USEL UR5, URZ, 0x1, !UP0 ;  /* 0x000000013f057887 */ /* 0x000fe4000c000000 */
[----:B------:R-:W-:-:S04]  /*74c0*/  UISETP.GT.U32.AND UP1, UPT, UR41, 0xfe, !UP1 ;  /* 0x000000fe2900788c */ /* 0x000fc8000cf24070 */
[----:B------:R-:W-:-:S04]  /*74d0*/  USEL UR4, URZ, 0x1, !UP1 ;  /* 0x000000013f047887 */ /* 0x000fc8000c800000 */
[----:B------:R-:W-:Y:S01]  /*74e0*/  ULOP3.LUT UR48, UR4, UR48, UR5, 0x96, !UPT ;  /* 0x0000003004307292 */ /* 0x000fe2000f8e9605 */
[----:B------:R-:W-:Y:S11]  /*74f0*/  @P0 BRA `(.L_x_165) ;  /* 0xffffffa000b00947 */ /* 0x000ff6000383ffff */
[----:B------:R-:W-:Y:S05]  /*7500*/  EXIT ;  /* 0x000000000000794d */ /* 0x000fea0003800000 */
.L_x_16:
[----:B------:R-:W-:-:S08]  /*7510*/  ISETP.NE.AND P0, PT, RZ, UR6, PT ;  /* 0x00000006ff007c0c */ /* 0x000fd0000bf05270 */
[----:B-----5:R-:W0:-:S00]  /*7520*/  USETMAXREG.DEALLOC.CTAPOOL 0x28 ;  /* 0x00000028000079c8 */ /* 0x020e0000080e0500 */
[----:B------:R-:W-:Y:S05]  /*7530*/  @P0 EXIT ;  /* 0x000000000000094d */ /* 0x000fea0003800000 */
[----:B0-----:R-:W-:Y:S01]  /*7540*/  LOP3.LUT P0, RZ, R0, 0xff, RZ, 0xc0, !PT ;  /* 0x000000ff00ff7812 */ /* 0x001fe2000780c0ff */
[----:B------:R-:W-:Y:S02]  /*7550*/  IMAD.MOV.U32 R8, RZ, RZ, 0x1 ;  /* 0x00000001ff087424 */ /* 0x000fe400078e00ff */
[----:B------:R-:W-:-:S10]  /*7560*/  IMAD.MOV.U32 R0, RZ, RZ, RZ ;  /* 0x000000ffff007224 */ /* 0x000fd400078e00ff */
[----:B------:R-:W-:Y:S05]  /*7570*/  @!P0 BRA `(.L_x_166) ;  /* 0x0000000c00bc8947 */ /* 0x000fea0003800000 */
[----:B------:R-:W0:Y:S01]  /*7580*/  S2UR UR6, SR_CgaCtaId ;  /* 0x00000000000679c3 */ /* 0x000e220000008800 */
[----:B------:R-:W-:Y:S01]  /*7590*/  LOP3.LUT P0, RZ, R3, 0x1f, RZ, 0xc0, !PT ;  /* 0x0000001f03ff7812 */ /* 0x000fe2000780c0ff */
[----:B------:R-:W-:Y:S01]  /*75a0*/  ULDC UR21, c[0x0][0x658] ;  /* 0x0001960000157ab9 */ /* 0x000fe20000000800 */
[----:B------:R-:W-:Y:S01]  /*75b0*/  UMOV UR4, 0xffffffff ;  /* 0xffffffff00047882 */ /* 0x000fe20000000000 */
[----:B------:R-:W-:Y:S01]  /*75c0*/  BSSY B0, `(.L_x_166) ;  /* 0x00000ea000007945 */ /* 0x000fe20003800000 */
[----:B------:R-:W-:Y:S01]  /*75d0*/  USHF.L.U32 UR4, UR4, UR21, URZ ;  /* 0x0000001504047299 */ /* 0x000fe2000800063f */
[C---:B------:R-:W-:Y:S01]  /*75e0*/  ISETP.NE.AND P3, PT, R4.reuse, RZ, PT ;  /* 0x000000ff0400720c */ /* 0x040fe20003f65270 */
[----:B------:R-:W-:Y:S01]  /*75f0*/  IMAD.MOV.U32 R10, RZ, RZ, 0x1 ;  /* 0x00000001ff0a7424 */ /* 0x000fe200078e00ff */
[----:B------:R-:W-:Y:S01]  /*7600*/  ISETP.NE.OR P0, PT, R4, RZ, !P0 ;  /* 0x000000ff0400720c */ /* 0x000fe20004705670 */
[----:B------:R-:W-:Y:S01]  /*7610*/  IMAD.MOV.U32 R8, RZ, RZ, 0x1 ;  /* 0x00000001ff087424 */ /* 0x000fe200078e00ff */
[----:B------:R-:W-:Y:S01]  /*7620*/  ULDC UR13, c[0x0][0x600] ;  /* 0x00018000000d7ab9 */ /* 0x000fe20000000800 */
[----:B------:R-:W-:Y:S01]  /*7630*/  IMAD.MOV.U32 R0, RZ, RZ, RZ ;  /* 0x000000ffff007224 */ /* 0x000fe200078e00ff */
[----:B------:R-:W-:Y:S01]  /*7640*/  UMOV UR5, 0x1 ;  /* 0x0000000100057882 */ /* 0x000fe20000000000 */
[----:B------:R-:W-:-:S02]  /*7650*/  UIADD3 UR23, UR38, 0x1, URZ ;  /* 0x0000000126177890 */ /* 0x000fc4000fffe03f */
[----:B------:R-:W-:Y:S02]  /*7660*/  ULOP3.LUT UR29, UR39, 0x2, URZ, 0xfc, !UPT ;  /* 0x00000002271d7892 */ /* 0x000fe4000f8efc3f */
[----:B------:R-:W-:Y:S02]  /*7670*/  UIADD3 UR13, UR13, -0x1, URZ ;  /* 0xffffffff0d0d7890 */ /* 0x000fe4000fffe03f */
[----:B------:R-:W-:Y:S02]  /*7680*/  USHF.L.U32 UR21, UR5, UR21, URZ ;  /* 0x0000001505157299 */ /* 0x000fe4000800063f */
[----:B------:R-:W-:Y:S01]  /*7690*/  ULOP3.LUT UR22, URZ, UR4, URZ, 0x33, !UPT ;  /* 0x000000043f167292 */ /* 0x000fe2000f8e333f */
[----:B------:R-:W-:Y:S01]  /*76a0*/  ULDC.64 UR14, c[0x0][0x198] ;  /* 0x00006600000e7ab9 */ /* 0x000fe20000000a00 */
[----:B0-----:R-:W-:-:S10]  /*76b0*/  IMAD.U32 R9, RZ, RZ, UR6 ;  /* 0x00000006ff097e24 */ /* 0x001fd4000f8e00ff */
.L_x_178:
[----:B------:R-:W-:-:S03]  /*76c0*/  UMOV UR4, 0xffffffff ;  /* 0xffffffff00047882 */ /* 0x000fc60000000000 */
[----:B------:R-:W-:Y:S05]  /*76d0*/  BRA.DIV UR4, `(.L_x_167) ;  /* 0x0000001204347947 */ /* 0x000fea000b800000 */
[----:B------:R-:W-:-:S13]  /*76e0*/  ELECT P6, URZ, PT ;  /* 0x00000000003f782f */ /* 0x000fda00038c0000 */
.L_x_189:
[----:B------:R-:W0:Y:S01]  /*76f0*/  LDC R3, c[0x0][0x28c] ;  /* 0x0000a300ff037b82 */ /* 0x000e220000000800 */
[----:B------:R-:W-:Y:S01]  /*7700*/  BSSY B1, `(.L_x_168) ;  /* 0x000005f000017945 */ /* 0x000fe20003800000 */
[----:B0-----:R-:W-:-:S13]  /*7710*/  ISETP.LT.OR P6, PT, R3, 0x1, !P6 ;  /* 0x000000010300780c */ /* 0x001fda00077c1670 */
[----:B------:R-:W-:Y:S05]  /*7720*/  @P6 BRA `(.L_x_169) ;  /* 0x0000000400706947 */ /* 0x000fea0003800000 */
[----:B------:R-:W-:Y:S02]  /*7730*/  IMAD R9, R18, 0x8, R9 ;  /* 0x0000000812097824 */ /* 0x000fe400078e0209 */
[----:B------:R-:W-:Y:S02]  /*7740*/  IMAD.SHL.U32 R7, R2, 0x80, RZ ;  /* 0x0000008002077824 */ /* 0x000fe400078e00ff */
[----:B------:R-:W-:Y:S02]  /*7750*/  IMAD.MOV.U32 R13, RZ, RZ, RZ ;  /* 0x000000ffff0d7224 */ /* 0x000fe400078e00ff */
[----:B------:R-:W-:Y:S02]  /*7760*/  IMAD.U32 R14, RZ, RZ, UR23 ;  /* 0x00000017ff0e7e24 */ /* 0x000fe4000f8e00ff */
[----:B------:R-:W-:Y:S02]  /*7770*/  IMAD.MOV.U32 R2, RZ, RZ, R8 ;  /* 0x000000ffff027224 */ /* 0x000fe400078e0008 */
[----:B------:R-:W-:-:S02]  /*7780*/  IMAD.MOV.U32 R4, RZ, RZ, R0 ;  /* 0x000000ffff047224 */ /* 0x000fc400078e0000 */
[----:B------:R-:W-:-:S07]  /*7790*/  IMAD.SHL.U32 R6, R9, 0x8, RZ ;  /* 0x0000000809067824 */ /* 0x000fce00078e00ff */
.L_x_173:
[----:B------:R-:W0:Y:S01]  /*77a0*/  S2UR UR4, SR_CgaCtaId ;  /* 0x00000000000479c3 */ /* 0x000e220000008800 */
[----:B------:R-:W-:Y:S02]  /*77b0*/  MOV R12, 0x400 ;  /* 0x00000400000c7802 */ /* 0x000fe40000000f00 */
[----:B------:R-:W-:-:S05]  /*77c0*/  SHF.L.U32 R3, R2, 0x1f, RZ ;  /* 0x0000001f02037819 */ /* 0x000fca00000006ff */
[----:B------:R-:W1:Y:S01]  /*77d0*/  @!P3 LDC R5, c[0x0][0x500] ;  /* 0x00014000ff05bb82 */ /* 0x000e620000000800 */
[----:B0-----:R-:W-:-:S05]  /*77e0*/  IMAD.U32 R9, RZ, RZ, UR4 ;  /* 0x00000004ff097e24 */ /* 0x001fca000f8e00ff */
[----:B------:R-:W-:-:S05]  /*77f0*/  LEA R11, R9, R12, 0x18 ;  /* 0x0000000c090b7211 */ /* 0x000fca00078ec0ff */
[----:B------:R-:W-:-:S04]  /*7800*/  IMAD R12, R4, 0x8, R11 ;  /* 0x00000008040c7824 */ /* 0x000fc800078e020b */
[----:B------:R-:W0:Y:S02]  /*7810*/  SYNCS.PHASECHK.TRANS64.TRYWAIT P1, [R12+URZ+0x10], R3 ;  /* 0x000010030c0075a7 */ /* 0x000e24000802017f */
[----:B01----:R-:W-:Y:S05]  /*7820*/  @!P1 BRA `(.L_x_170) ;  /* 0x0000001000009947 */ /* 0x003fea0003800000 */
.L_x_190:
[----:B------:R-:W-:Y:S01]  /*7830*/  UPRMT UR4, UR29, 0x9910, URZ ;  /* 0x000099101d047896 */ /* 0x000fe2000800003f */
[----:B------:R1:W-:Y:S03]  /*7840*/  @!P3 SYNCS.ARRIVE.TRANS64 RZ, [R12+URZ], R5 ;  /* 0x000000050cffb9a7 */ /* 0x0003e6000800003f */
[----:B------:R-:W-:-:S06]  /*7850*/  UISETP.NE.AND UP0, UPT, UR4, 0x2, UPT ;  /* 0x000000020400788c */ /* 0x000fcc000bf05270 */
[----:B------:R-:W-:-:S13]  /*7860*/  PLOP3.LUT P1, PT, PT, PT, UP0, 0x80, 0x0 ;  /* 0x000000000000781c */ /* 0x000fda0003f2f008 */
[----:B-1----:R-:W-:Y:S05]  /*7870*/  @P1 BRA `(.L_x_171) ;  /* 0x0000000000041947 */ /* 0x002fea0003800000 */
[----:B------:R-:W-:Y:S01]  /*7880*/  BPT.TRAP 0x1 ;  /* 0x000000040000795c */ /* 0x000fe20000300000 */
.L_x_171:
[----:B------:R-:W-:Y:S05]  /*7890*/  @P0 BRA `(.L_x_172) ;  /* 0x0000000000040947 */ /* 0x000fea0003800000 */
[----:B------:R-:W-:Y:S01]  /*78a0*/  BPT.TRAP 0x1 ;  /* 0x000000040000795c */ /* 0x000fe20000300000 */
.L_x_172:
[----:B0-----:R-:W-:Y:S01]  /*78b0*/  IMAD R3, R4, 0x20, R9 ;  /* 0x0000002004037824 */ /* 0x001fe200078e0209 */
[----:B------:R-:W-:Y:S01]  /*78c0*/  R2UR UR10, R13 ;  /* 0x000000000d0a72ca */ /* 0x000fe200000e0000 */
[----:B------:R-:W-:Y:S01]  /*78d0*/  UIADD3 UR30, UP0, UR14, 0xf0, URZ ;  /* 0x000000f00e1e7890 */ /* 0x000fe2000ff1e03f */
[----:B------:R-:W-:Y:S01]  /*78e0*/  R2UR UR9, R12 ;  /* 0x000000000c0972ca */ /* 0x000fe200000e0000 */
[----:B------:R-:W-:Y:S01]  /*78f0*/  IMAD.SHL.U32 R3, R3, 0x100, RZ ;  /* 0x0000010003037824 */ /* 0x000fe200078e00ff */
[----:B------:R-:W-:Y:S01]  /*7900*/  R2UR UR11, R6 ;  /* 0x00000000060b72ca */ /* 0x000fe200000e0000 */
[----:B------:R-:W-:Y:S01]  /*7910*/  UIADD3.X UR31, URZ, UR15, URZ, UP0, !UPT ;  /* 0x0000000f3f1f7290 */ /* 0x000fe200087fe43f */
[----:B------:R-:W-:Y:S01]  /*7920*/  R2UR UR12, R19 ;  /* 0x00000000130c72ca */ /* 0x000fe200000e0000 */
[--C-:B------:R-:W-:Y:S01]  /*7930*/  IMAD R3, R3, 0x4, R11.reuse ;  /* 0x0000000403037824 */ /* 0x100fe200078e020b */
[----:B------:R-:W-:Y:S01]  /*7940*/  R2UR UR35, R7 ;  /* 0x00000000072372ca */ /* 0x000fe200000e0000 */
[----:B------:R-:W-:Y:S01]  /*7950*/  IMAD R11, R4, 0x10000, R11 ;  /* 0x00010000040b7824 */ /* 0x000fe200078e020b */
[----:B------:R-:W-:Y:S01]  /*7960*/  UIADD3 UR6, UP1, UR14, 0x1f0, URZ ;  /* 0x000001f00e067890 */ /* 0x000fe2000ff3e03f */
[----:B------:R-:W-:Y:S01]  /*7970*/  VIADD R14, R14, 0xffffffff ;  /* 0xffffffff0e0e7836 */ /* 0x000fe20000000000 */
[----:B------:R-:W-:Y:S01]  /*7980*/  R2UR UR40, R3 ;  /* 0x00000000032872ca */ /* 0x000fe200000e0000 */
[----:B------:R-:W-:Y:S01]  /*7990*/  UIADD3 UR58, UR10, 0x20, URZ ;  /* 0x000000200a3a7890 */ /* 0x000fe2000fffe03f */
[----:B------:R-:W-:Y:S01]  /*79a0*/  R2UR UR18, R11 ;  /* 0x000000000b1272ca */ /* 0x000fe200000e0000 */
[----:B------:R-:W-:Y:S01]  /*79b0*/  UIADD3 UR50, UR10, 0x40, URZ ;  /* 0x000000400a327890 */ /* 0x000fe2000fffe03f */
[----:B------:R-:W-:Y:S01]  /*79c0*/  ISETP.GT.AND P2, PT, R14, 0x1, PT ;  /* 0x000000010e00780c */ /* 0x000fe20003f44270 */
[----:B------:R-:W-:Y:S01]  /*79d0*/  UIADD3 UR42, UR10, 0x60, URZ ;  /* 0x000000600a2a7890 */ /* 0x000fe2000fffe03f */
[----:B------:R-:W-:Y:S01]  /*79e0*/  VIADD R4, R4, 0x1 ;  /* 0x0000000104047836 */ /* 0x000fe20000000000 */
[----:B------:R-:W-:Y:S01]  /*79f0*/  UMOV UR46, 0xff0000 ;  /* 0x00ff0000002e7882 */ /* 0x000fe20000000000 */
[----:B------:R-:W-:Y:S01]  /*7a00*/  UMOV UR4, 0x0 ;  /* 0x0000000000047882 */ /* 0x000fe20000000000 */
[----:B------:R-:W-:Y:S01]  /*7a10*/  UMOV UR5, 0x10000000 ;  /* 0x1000000000057882 */ /* 0x000fe20000000000 */
[----:B------:R-:W-:Y:S01]  /*7a20*/  UIADD3.X UR7, URZ, UR15, URZ, UP1, !UPT ;  /* 0x0000000f3f077290 */ /* 0x000fe20008ffe43f */
[C---:B------:R-:W-:Y:S01]  /*7a30*/  ISETP.NE.AND P1, PT, R4.reuse, 0x2, PT ;  /* 0x000000020400780c */ /* 0x040fe20003f25270 */
[----:B------:R-:W-:Y:S01]  /*7a40*/  UMOV UR57, UR9 ;  /* 0x0000000900397c82 */ /* 0x000fe20008000000 */
[----:B------:R-:W-:Y:S01]  /*7a50*/  UIADD3 UR8, UR40, 0x100, URZ ;  /* 0x0000010028087890 */ /* 0x000fe2000fffe03f */
[----:B------:R-:W-:Y:S01]  /*7a60*/  VIADD R13, R13, 0x80 ;  /* 0x000000800d0d7836 */ /* 0x000fe20000000000 */
[----:B------:R-:W-:Y:S01]  /*7a70*/  UIADD3 UR56, UR40, 0x2100, URZ ;  /* 0x0000210028387890 */ /* 0x000fe2000fffe03f */
[----:B------:R-:W-:Y:S01]  /*7a80*/  SEL R3, RZ, 0x1, P1 ;  /* 0x00000001ff037807 */ /* 0x000fe20000800000 */
[----:B------:R-:W-:Y:S01]  /*7a90*/  UIADD3 UR48, UR40, 0x4100, URZ ;  /* 0x0000410028307890 */ /* 0x000fe2000fffe03f */
[----:B------:R-:W-:Y:S01]  /*7aa0*/  SEL R4, R4, RZ, P1 ;  /* 0x000000ff04047207 */ /* 0x000fe20000800000 */
[----:B------:R-:W-:Y:S01]  /*7ab0*/  UIADD3 UR40, UR40, 0x6100, URZ ;  /* 0x0000610028287890 */ /* 0x000fe2000fffe03f */
[----:B------:R-:W-:Y:S01]  /*7ac0*/  LOP3.LUT R2, R2, R3, RZ, 0x3c, !PT ;  /* 0x0000000302027212 */ /* 0x000fe200078e3cff */
[----:B------:R-:W-:Y:S01]  /*7ad0*/  UIADD3 UR32, UR18, 0x10100, URZ ;  /* 0x0001010012207890 */ /* 0x000fe2000fffe03f */
[----:B------:R0:W-:Y:S01]  /*7ae0*/  UTMALDG.3D.MULTICAST [UR8], [UR30], UR46, desc[UR4] ;  /* 0x000004081e0073b4 */ /* 0x0001e2000801182e */
[----:B------:R-:W-:-:S02]  /*7af0*/  UIADD3 UR24, UR18, 0x14100, URZ ;  /* 0x0001410012187890 */ /* 0x000fc4000fffe03f */
[----:B------:R-:W-:Y:S01]  /*7b00*/  UIADD3 UR16, UR18, 0x18100, URZ ;  /* 0x0001810012107890 */ /* 0x000fe2000fffe03f */
[----:B------:R-:W-:Y:S01]  /*7b10*/  UMOV UR59, UR11 ;  /* 0x0000000b003b7c82 */ /* 0x000fe20008000000 */
[----:B------:R-:W-:Y:S01]  /*7b20*/  UMOV UR60, UR12 ;  /* 0x0000000c003c7c82 */ /* 0x000fe20008000000 */
[----:B------:R-:W-:Y:S01]  /*7b30*/  UMOV UR49, UR9 ;  /* 0x0000000900317c82 */ /* 0x000fe20008000000 */
[----:B------:R-:W-:Y:S01]  /*7b40*/  UMOV UR51, UR11 ;  /* 0x0000000b00337c82 */ /* 0x000fe20008000000 */
[----:B------:R-:W-:Y:S01]  /*7b50*/  UMOV UR52, UR12 ;  /* 0x0000000c00347c82 */ /* 0x000fe20008000000 */
[----:B------:R-:W-:Y:S01]  /*7b60*/  UMOV UR41, UR9 ;  /* 0x0000000900297c82 */ /* 0x000fe20008000000 */
[----:B------:R-:W-:Y:S01]  /*7b70*/  UMOV UR44, UR12 ;  /* 0x0000000c002c7c82 */ /* 0x000fe20008000000 */
[----:B------:R-:W-:Y:S01]  /*7b80*/  UMOV UR43, UR11 ;  /* 0x0000000b002b7c82 */ /* 0x000fe20008000000 */
[----:B------:R1:W-:Y:S01]  /*7b90*/  UTMALDG.3D.MULTICAST [UR56], [UR30], UR46, desc[UR4] ;  /* 0x000004381e0073b4 */ /* 0x0003e2000801182e */
        /* <DEDUP_REMOVED lines=11> */
[----:B0-----:R-:W-:Y:S01]  /*7c50*/  UIADD3 UR8, UR18, 0x1c100, URZ ;  /* 0x0001c10012087890 */ /* 0x001fe2000fffe03f */
[----:B------:R-:W-:Y:S01]  /*7c60*/  UMOV UR11, UR35 ;  /* 0x00000023000b7c82 */ /* 0x000fe20008000000 */
[----:B------:R1:W-:Y:S01]  /*7c70*/  UTMALDG.3D.MULTICAST [UR40], [UR30], UR46, desc[UR4] ;  /* 0x000004281e0073b4 */ /* 0x0003e2000801182e */
[----:B------:R-:W-:Y:S01]  /*7c80*/  UMOV UR18, UR50 ;  /* 0x0000003200127c82 */ /* 0x000fe20008000000 */
[----:B------:R-:W-:Y:S01]  /*7c90*/  UMOV UR10, UR42 ;  /* 0x0000002a000a7c82 */ /* 0x000fe20008000000 */
[----:B------:R1:W-:Y:S01]  /*7ca0*/  UTMALDG.3D [UR32], [UR6], desc[UR4] ;  /* 0x00000420060075b4 */ /* 0x0003e20008011000 */
[----:B------:R1:W-:Y:S01]  /*7cb0*/  UTMALDG.3D [UR24], [UR6], desc[UR4] ;  /* 0x00000418060075b4 */ /* 0x0003e20008011000 */
[----:B------:R1:W-:Y:S02]  /*7cc0*/  UTMALDG.3D [UR16], [UR6], desc[UR4] ;  /* 0x00000410060075b4 */ /* 0x0003e40008011000 */
[----:B------:R1:W-:Y:S02]  /*7cd0*/  UTMALDG.3D [UR8], [UR6], desc[UR4] ;  /* 0x00000408060075b4 */ /* 0x0003e40008011000 */
[----:B-1----:R-:W-:Y:S05]  /*7ce0*/  @P2 BRA `(.L_x_173) ;  /* 0xfffffff800ac2947 */ /* 0x002fea000383ffff */
.L_x_169:
[----:B------:R-:W-:Y:S05]  /*7cf0*/  BSYNC B1 ;  /* 0x0000000000017941 */ /* 0x000fea0003800000 */
.L_x_168:
[----:B------:R-:W-:Y:S01]  /*7d00*/  LOP3.LUT P4, RZ, R10, 0xff, RZ, 0xc0, !PT ;  /* 0x000000ff0aff7812 */ /* 0x000fe2000788c0ff */
[----:B------:R-:W-:Y:S01]  /*7d10*/  VIADD R0, R0, UR38 ;  /* 0x0000002600007c36 */ /* 0x000fe20008000000 */
[----:B------:R-:W-:Y:S01]  /*7d20*/  ULDC.64 UR4, c[0x0][0x650] ;  /* 0x0001940000047ab9 */ /* 0x000fe20000000a00 */
[----:B------:R-:W-:Y:S01]  /*7d30*/  IMAD.U32 R3, RZ, RZ, UR38 ;  /* 0x00000026ff037e24 */ /* 0x000fe2000f8e00ff */
[----:B------:R-:W-:Y:S01]  /*7d40*/  BSSY B1, `(.L_x_174) ;  /* 0x000006f000017945 */ /* 0x000fe20003800000 */
[----:B------:R-:W-:Y:S01]  /*7d50*/  IMAD.MOV.U32 R18, RZ, RZ, -0x1 ;  /* 0xffffffffff127424 */ /* 0x000fe200078e00ff */
[----:B------:R-:W-:Y:S01]  /*7d60*/  SHF.R.U32.HI R2, RZ, 0x1, R0 ;  /* 0x00000001ff027819 */ /* 0x000fe20000011600 */
[----:B------:R-:W-:Y:S01]  /*7d70*/  IMAD.MOV.U32 R19, RZ, RZ, -0x1 ;  /* 0xffffffffff137424 */ /* 0x000fe200078e00ff */
[----:B------:R-:W-:Y:S02]  /*7d80*/  ISETP.GT.U32.AND P1, PT, R0, 0x1, PT ;  /* 0x000000010000780c */ /* 0x000fe40003f24070 */
[----:B------:R-:W-:-:S02]  /*7d90*/  LOP3.LUT R2, R2, 0x1, RZ, 0xc0, !PT ;  /* 0x0000000102027812 */ /* 0x000fc400078ec0ff */
[C---:B------:R-:W-:Y:S01]  /*7da0*/  ISETP.LT.U32.AND P1, PT, R3.reuse, 0x2, P1 ;  /* 0x000000020300780c */ /* 0x040fe20000f21070 */
[----:B------:R-:W0:Y:S01]  /*7db0*/  @P4 S2R R9, SR_CgaCtaId ;  /* 0x0000000000094919 */ /* 0x000e220000008800 */
[----:B------:R-:W-:Y:S02]  /*7dc0*/  @P4 MOV R4, 0x400 ;  /* 0x0000040000044802 */ /* 0x000fe40000000f00 */
[----:B------:R-:W-:Y:S02]  /*7dd0*/  ISETP.NE.U32.AND P2, PT, R2, 0x1, PT ;  /* 0x000000010200780c */ /* 0x000fe40003f45070 */
[----:B------:R-:W-:Y:S02]  /*7de0*/  LOP3.LUT R0, R0, 0x1, RZ, 0xc0, !PT ;  /* 0x0000000100007812 */ /* 0x000fe400078ec0ff */
[----:B------:R-:W-:Y:S02]  /*7df0*/  ISETP.GT.U32.AND P2, PT, R3, 0x1, !P2 ;  /* 0x000000010300780c */ /* 0x000fe40005744070 */
[----:B------:R-:W-:-:S02]  /*7e00*/  SEL R3, RZ, 0x1, !P1 ;  /* 0x00000001ff037807 */ /* 0x000fc40004800000 */
[----:B------:R-:W-:Y:S02]  /*7e10*/  SEL R2, RZ, 0x1, !P2 ;  /* 0x00000001ff027807 */ /* 0x000fe40005000000 */
[----:B------:R-:W-:Y:S02]  /*7e20*/  PRMT R10, RZ, 0x7610, R10 ;  /* 0x00007610ff0a7816 */ /* 0x000fe4000000000a */
[--C-:B------:R-:W-:Y:S01]  /*7e30*/  LOP3.LUT R8, R2, R8, R3.reuse, 0x96, !PT ;  /* 0x0000000802087212 */ /* 0x100fe200078e9603 */
[----:B------:R-:W-:Y:S01]  /*7e40*/  IMAD.MOV.U32 R2, RZ, RZ, -0x1 ;  /* 0xffffffffff027424 */ /* 0x000fe200078e00ff */
[----:B------:R-:W-:Y:S02]  /*7e50*/  PRMT R3, RZ, 0x7610, R3 ;  /* 0x00007610ff037816 */ /* 0x000fe40000000003 */
[----:B0-----:R-:W-:-:S04]  /*7e60*/  @P4 LEA R4, R9, R4, 0x18 ;  /* 0x0000000409044211 */ /* 0x001fc800078ec0ff */
[----:B------:R0:W-:Y:S01]  /*7e70*/  @P4 SYNCS.ARRIVE.TRANS64.A1T0 RZ, [R4+URZ+0x58], RZ ;  /* 0x000058ff04ff49a7 */ /* 0x0001e2000810003f */
[----:B------:R-:W-:-:S04]  /*7e80*/  IADD3 R16, P4, R16, UR54, RZ ;  /* 0x0000003610107c10 */ /* 0x000fc8000ff9e0ff */
[----:B------:R-:W-:Y:S02]  /*7e90*/  IADD3.X R17, R17, UR37, RZ, P4, !PT ;  /* 0x0000002511117c10 */ /* 0x000fe4000a7fe4ff */
        /* <DEDUP_REMOVED lines=8> */
[----:B------:R-:W-:Y:S01]  /*7f20*/  ULDC UR10, c[0x0][0x154] ;  /* 0x00005500000a7ab9 */ /* 0x000fe20000000800 */
[----:B------:R-:W-:Y:S01]  /*7f30*/  IMAD.MOV.U32 R2, RZ, RZ, R16 ;  /* 0x000000ffff027224 */ /* 0x000fe200078e0010 */
[----:B------:R-:W-:Y:S01]  /*7f40*/  ISETP.NE.AND.EX P1, PT, RZ, UR7, PT, P1 ;  /* 0x00000007ff007c0c */ /* 0x000fe2000bf25310 */
[----:B------:R-:W1:Y:S01]  /*7f50*/  S2UR UR9, SR_CTAID.Y ;  /* 0x00000000000979c3 */ /* 0x000e620000002600 */
[----:B0-----:R-:W-:-:S05]  /*7f60*/  I2FP.F32.U32 R3, UR4 ;  /* 0x0000000400037c45 */ /* 0x001fca0008201000 */
[----:B------:R-:W-:Y:S01]  /*7f70*/  FMUL R12, R3, UR5 ;  /* 0x00000005030c7c20 */ /* 0x000fe20008400000 */
[----:B------:R-:W-:-:S05]  /*7f80*/  IMAD.MOV.U32 R3, RZ, RZ, R17 ;  /* 0x000000ffff037224 */ /* 0x000fca00078e0011 */
[----:B------:R-:W-:Y:S05]  /*7f90*/  @!P1 BRA `(.L_x_176) ;  /* 0x0000000000289947 */ /* 0x000fea0003800000 */
[----:B------:R-:W-:Y:S02]  /*7fa0*/  ULDC UR5, c[0x0][0x634] ;  /* 0x00018d0000057ab9 */ /* 0x000fe40000000800 */
[----:B------:R-:W-:-:S05]  /*7fb0*/  IADD3 R7, P1, R16, UR5, RZ ;  /* 0x0000000510077c10 */ /* 0x000fca000ff3e0ff */
[----:B------:R-:W-:-:S04]  /*7fc0*/  IMAD.X R11, RZ, RZ, R17, P1 ;  /* 0x000000ffff0b7224 */ /* 0x000fc800008e0611 */
[----:B------:R-:W-:-:S04]  /*7fd0*/  IMAD.WIDE.U32 R4, R11, UR6, RZ ;  /* 0x000000060b047c25 */ /* 0x000fc8000f8e00ff */
[----:B------:R-:W-:-:S04]  /*7fe0*/  IMAD.WIDE.U32 R4, P1, R7, UR7, R4 ;  /* 0x0000000707047c25 */ /* 0x000fc8000f820004 */
[----:B------:R-:W-:-:S04]  /*7ff0*/  IMAD.WIDE.U32 R6, R7, UR6, RZ ;  /* 0x0000000607067c25 */ /* 0x000fc8000f8e00ff */
[----:B------:R-:W-:Y:S01]  /*8000*/  IMAD.X R3, RZ, RZ, RZ, P1 ;  /* 0x000000ffff037224 */ /* 0x000fe200008e06ff */
[----:B------:R-:W-:Y:S01]  /*8010*/  IADD3 RZ, P1, R7, R4, RZ ;  /* 0x0000000407ff7210 */ /* 0x000fe20007f3e0ff */
[----:B------:R-:W-:-:S04]  /*8020*/  IMAD.MOV.U32 R2, RZ, RZ, R5 ;  /* 0x000000ffff027224 */ /* 0x000fc800078e0005 */
[----:B------:R-:W-:-:S08]  /*8030*/  IMAD.WIDE.U32.X R2, R11, UR7, R2, P1 ;  /* 0x000000070b027c25 */ /* 0x000fd000088e0402 */
.L_x_176:
[--C-:B------:R-:W-:Y:S01]  /*8040*/  SHF.R.U64 R19, R2, UR8, R3.reuse ;  /* 0x0000000802137c19 */ /* 0x100fe20008001203 */
[----:B------:R-:W0:Y:S01]  /*8050*/  F2I.U32.TRUNC.NTZ R12, R12 ;  /* 0x0000000c000c7305 */ /* 0x000e22000020f000 */
[----:B------:R-:W-:Y:S01]  /*8060*/  SHF.R.U32.HI R2, RZ, UR8, R3 ;  /* 0x00000008ff027c19 */ /* 0x000fe20008011603 */
[----:B------:R-:W-:Y:S01]  /*8070*/  ULDC.64 UR6, c[0x0][0x620] ;  /* 0x0001880000067ab9 */ /* 0x000fe20000000a00 */
[----:B------:R-:W-:Y:S01]  /*8080*/  IADD3 R5, P1, RZ, -R19, RZ ;  /* 0x80000013ff057210 */ /* 0x000fe20007f3e0ff */
[----:B------:R-:W3:Y:S01]  /*8090*/  LDC R11, c[0x0][0x610] ;  /* 0x00018400ff0b7b82 */ /* 0x000ee20000000800 */
[----:B-1----:R-:W-:Y:S01]  /*80a0*/  I2FP.F32.U32 R4, UR9 ;  /* 0x0000000900047c45 */ /* 0x002fe20008201000 */
[----:B------:R-:W-:Y:S01]  /*80b0*/  ULDC UR8, c[0x0][0x658] ;  /* 0x0001960000087ab9 */ /* 0x000fe20000000800 */
[----:B------:R-:W-:Y:S01]  /*80c0*/  ULDC UR12, c[0x0][0x648] ;  /* 0x00019200000c7ab9 */ /* 0x000fe20000000800 */
[----:B------:R-:W-:Y:S02]  /*80d0*/  IMAD.X R2, RZ, RZ, ~R2, P1 ;  /* 0x000000ffff027224 */ /* 0x000fe400008e0e02 */
[----:B------:R-:W-:Y:S01]  /*80e0*/  FMUL R6, R4, UR10 ;  /* 0x0000000a04067c20 */ /* 0x000fe20008400000 */
[----:B------:R-:W-:Y:S01]  /*80f0*/  ULDC.64 UR10, c[0x0][0x640] ;  /* 0x00019000000a7ab9 */ /* 0x000fe20000000a00 */
[----:B------:R-:W-:Y:S01]  /*8100*/  IMAD R4, R2, UR6, RZ ;  /* 0x0000000602047c24 */ /* 0x000fe2000f8e02ff */
[----:B------:R-:W-:Y:S01]  /*8110*/  ISETP.NE.U32.AND P1, PT, RZ, UR10, PT ;  /* 0x0000000aff007c0c */ /* 0x000fe2000bf25070 */
[C---:B------:R-:W-:Y:S01]  /*8120*/  IMAD.WIDE.U32 R2, R5.reuse, UR6, R16 ;  /* 0x0000000605027c25 */ /* 0x040fe2000f8e0010 */
[----:B0-----:R-:W-:Y:S01]  /*8130*/  R2UR UR5, R12 ;  /* 0x000000000c0572ca */ /* 0x001fe200000e0000 */
[----:B------:R-:W0:Y:S01]  /*8140*/  F2I.U32.TRUNC.NTZ R6, R6 ;  /* 0x0000000600067305 */ /* 0x000e22000020f000 */
[----:B------:R-:W-:Y:S01]  /*8150*/  ULDC UR6, c[0x0][0x618] ;  /* 0x0001860000067ab9 */ /* 0x000fe20000000800 */
[----:B------:R-:W-:Y:S01]  /*8160*/  IMAD R5, R5, UR7, R4 ;  /* 0x0000000705057c24 */ /* 0x000fe2000f8e0204 */
[----:B------:R-:W-:-:S03]  /*8170*/  ISETP.NE.AND.EX P1, PT, RZ, UR11, PT, P1 ;  /* 0x0000000bff007c0c */ /* 0x000fc6000bf25310 */
[----:B------:R-:W-:-:S05]  /*8180*/  IMAD.IADD R3, R3, 0x1, R5 ;  /* 0x0000000103037824 */ /* 0x000fca00078e0205 */
[--C-:B------:R-:W-:Y:S02]  /*8190*/  SHF.R.U64 R12, R2, UR6, R3.reuse ;  /* 0x00000006020c7c19 */ /* 0x100fe40008001203 */
[----:B------:R-:W-:Y:S01]  /*81a0*/  SHF.R.U32.HI R3, RZ, UR6, R3 ;  /* 0x00000006ff037c19 */ /* 0x000fe20008011603 */
[----:B------:R-:W-:Y:S01]  /*81b0*/  ULDC UR6, c[0x0][0x608] ;  /* 0x0001820000067ab9 */ /* 0x000fe20000000800 */
[----:B0-----:R-:W-:Y:S02]  /*81c0*/  R2UR UR7, R6 ;  /* 0x00000000060772ca */ /* 0x001fe400000e0000 */
[--C-:B------:R-:W-:Y:S02]  /*81d0*/  SHF.R.U64 R14, R12, UR6, R3.reuse ;  /* 0x000000060c0e7c19 */ /* 0x100fe40008001203 */
[----:B------:R-:W-:Y:S01]  /*81e0*/  SHF.R.U32.HI R3, RZ, UR6, R3 ;  /* 0x00000006ff037c19 */ /* 0x000fe20008011603 */
[----:B------:R-:W-:-:S03]  /*81f0*/  UIADD3 UR6, -UR5, URZ, URZ ;  /* 0x0000003f05067290 */ /* 0x000fc6000fffe13f */
[--C-:B------:R-:W-:Y:S01]  /*8200*/  SHF.R.U64 R18, R14, UR8, R3.reuse ;  /* 0x000000080e127c19 */ /* 0x100fe20008001203 */
[----:B------:R-:W-:Y:S01]  /*8210*/  ULDC UR5, c[0x0][0x144] ;  /* 0x0000510000057ab9 */ /* 0x000fe20000000800 */
[----:B------:R-:W-:-:S03]  /*8220*/  SHF.R.U32.HI R3, RZ, UR8, R3 ;  /* 0x00000008ff037c19 */ /* 0x000fc60008011603 */
[----:B------:R-:W-:Y:S01]  /*8230*/  IMAD.MOV.U32 R2, RZ, RZ, R18 ;  /* 0x000000ffff027224 */ /* 0x000fe200078e0012 */
[----:B------:R-:W-:Y:S06]  /*8240*/  @!P1 BRA `(.L_x_177) ;  /* 0x0000000000289947 */ /* 0x000fec0003800000 */
        /* <DEDUP_REMOVED lines=10> */
.L_x_177:
[----:B------:R-:W-:Y:S01]  /*82f0*/  UISETP.NE.AND UP0, UPT, UR45, URZ, UPT ;  /* 0x0000003f2d00728c */ /* 0x000fe2000bf05270 */
[----:B------:R-:W-:Y:S01]  /*8300*/  SHF.R.U64 R3, R2, UR12, R3 ;  /* 0x0000000c02037c19 */ /* 0x000fe20008001203 */
[----:B------:R-:W-:Y:S01]  /*8310*/  UIADD3 UR7, -UR7, URZ, URZ ;  /* 0x0000003f07077290 */ /* 0x000fe2000fffe13f */
[----:B------:R-:W-:Y:S01]  /*8320*/  LOP3.LUT R2, R14, UR22, RZ, 0xc0, !PT ;  /* 0x000000160e027c12 */ /* 0x000fe2000f8ec0ff */
[----:B------:R-:W-:Y:S02]  /*8330*/  UIMAD UR4, UR5, UR6, UR4 ;  /* 0x00000006050472a4 */ /* 0x000fe4000f8e0204 */
[----:B------:R-:W-:Y:S01]  /*8340*/  IMAD.MOV R5, RZ, RZ, -R3 ;  /* 0x000000ffff057224 */ /* 0x000fe200078e0a03 */
[----:B------:R-:W-:Y:S01]  /*8350*/  ULDC UR5, c[0x0][0x148] ;  /* 0x0000520000057ab9 */ /* 0x000fe20000000800 */
[----:B------:R-:W-:Y:S01]  /*8360*/  IMAD R4, R3, UR21, R2 ;  /* 0x0000001503047c24 */ /* 0x000fe2000f8e0202 */
[----:B------:R-:W-:Y:S02]  /*8370*/  LOP3.LUT R3, R12, UR13, RZ, 0xc0, !PT ;  /* 0x0000000d0c037c12 */ /* 0x000fe4000f8ec0ff */
[----:B------:R-:W-:Y:S01]  /*8380*/  @UP0 UIMAD UR4, UR5, UR7, UR9 ;  /* 0x00000007050402a4 */ /* 0x000fe2000f8e0209 */
[----:B------:R-:W-:-:S02]  /*8390*/  PLOP3.LUT P1, PT, PT, PT, UP0, 0x80, 0x0 ;  /* 0x000000000000781c */ /* 0x000fc40003f2f008 */
[----:B------:R-:W-:Y:S02]  /*83a0*/  ULDC UR5, c[0x0][0x638] ;  /* 0x00018e0000057ab9 */ /* 0x000fe40000000800 */
[----:B------:R-:W-:Y:S02]  /*83b0*/  IMAD R2, R5, UR5, R18 ;  /* 0x0000000505027c24 */ /* 0x000fe4000f8e0212 */
[----:B---3--:R-:W-:Y:S01]  /*83c0*/  IMAD R11, R4, R11, UR4 ;  /* 0x00000004040b7e24 */ /* 0x008fe2000f8e020b */
[----:B------:R-:W-:Y:S01]  /*83d0*/  ULDC UR4, c[0x0][0x600] ;  /* 0x0001800000047ab9 */ /* 0x000fe20000000800 */
[----:B------:R-:W-:Y:S02]  /*83e0*/  IMAD.MOV.U32 R4, RZ, RZ, 0x1 ;  /* 0x00000001ff047424 */ /* 0x000fe400078e00ff */
[----:B------:R-:W-:-:S03]  /*83f0*/  IMAD R18, R2, UR4, R3 ;  /* 0x0000000402127c24 */ /* 0x000fc6000f8e0203 */
[----:B------:R-:W-:Y:S02]  /*8400*/  PRMT R3, R4, 0x7610, R3 ;  /* 0x0000761004037816 */ /* 0x000fe40000000003 */
[----:B------:R-:W-:Y:S02]  /*8410*/  SEL R2, R18, R11, !P1 ;  /* 0x0000000b12027207 */ /* 0x000fe40004800000 */
[----:B------:R-:W-:-:S07]  /*8420*/  SEL R18, R11, R18, !P1 ;  /* 0x000000120b127207 */ /* 0x000fce0004800000 */
.L_x_175:
[----:B------:R-:W-:Y:S05]  /*8430*/  BSYNC B1 ;  /* 0x0000000000017941 */ /* 0x000fea0003800000 */
.L_x_174:
[----:B------:R-:W-:-:S13]  /*8440*/  LOP3.LUT P1, RZ, R3, 0xff, RZ, 0xc0, !PT ;  /* 0x000000ff03ff7812 */ /* 0x000fda000782c0ff */
[----:B------:R-:W-:Y:S05]  /*8450*/  @P1 BRA `(.L_x_178) ;  /* 0xfffffff000981947 */ /* 0x000fea000383ffff */
[----:B------:R-:W-:Y:S05]  /*8460*/  BSYNC B0 ;  /* 0x0000000000007941 */ /* 0x000fea0003800000 */
.L_x_166:
[----:B------:R-:W-:-:S03]  /*8470*/  UMOV UR4, 0xffffffff ;  /* 0xffffffff00047882 */ /* 0x000fc60000000000 */
[----:B------:R-:W-:Y:S05]  /*8480*/  BRA.DIV UR4, `(.L_x_179) ;  /* 0x0000000204fc7947 */ /* 0x000fea000b800000 */
[----:B------:R-:W-:-:S13]  /*8490*/  ELECT P6, URZ, PT ;  /* 0x00000000003f782f */ /* 0x000fda00038c0000 */
.L_x_193:
[----:B------:R-:W-:Y:S04]  /*84a0*/  BSSY B0, `(.L_x_180) ;  /* 0x000001a000007945 */ /* 0x000fe80003800000 */
[----:B------:R-:W-:Y:S05]  /*84b0*/  @!P6 BRA `(.L_x_181) ;  /* 0x000000000060e947 */ /* 0x000fea0003800000 */
[----:B------:R-:W-:-:S04]  /*84c0*/  ULOP3.LUT UR4, UR39, 0x2, URZ, 0xfc, !UPT ;  /* 0x0000000227047892 */ /* 0x000fc8000f8efc3f */
[----:B------:R-:W-:-:S06]  /*84d0*/  UISETP.NE.AND UP0, UPT, UR4, 0x3, UPT ;  /* 0x000000030400788c */ /* 0x000fcc000bf05270 */
[----:B------:R-:W-:-:S13]  /*84e0*/  PLOP3.LUT P0, PT, PT, PT, UP0, 0x80, 0x0 ;  /* 0x000000000000781c */ /* 0x000fda0003f0f008 */
[----:B------:R-:W-:Y:S05]  /*84f0*/  @!P0 BRA `(.L_x_182) ;  /* 0x0000000000048947 */ /* 0x000fea0003800000 */
[----:B------:R-:W-:Y:S01]  /*8500*/  BPT.TRAP 0x1 ;  /* 0x000000040000795c */ /* 0x000fe20000300000 */
.L_x_182:
[----:B------:R-:W0:Y:S01]  /*8510*/  S2R R3, SR_CgaCtaId ;  /* 0x0000000000037919 */ /* 0x000e220000008800 */
[----:B------:R-:W-:-:S04]  /*8520*/  MOV R2, 0x400 ;  /* 0x0000040000027802 */ /* 0x000fc80000000f00 */
[----:B0-----:R-:W-:Y:S02]  /*8530*/  LEA R3, R3, R2, 0x18 ;  /* 0x0000000203037211 */ /* 0x001fe400078ec0ff */
[----:B------:R-:W-:-:S03]  /*8540*/  SHF.L.U32 R2, R8, 0x1f, RZ ;  /* 0x0000001f08027819 */ /* 0x000fc600000006ff */
[----:B------:R-:W-:-:S04]  /*8550*/  VIADD R3, R3, 0x10 ;  /* 0x0000001003037836 */ /* 0x000fc80000000000 */
[C---:B------:R-:W-:Y:S02]  /*8560*/  IMAD R7, R0.reuse, 0x8, R3 ;  /* 0x0000000800077824 */ /* 0x040fe400078e0203 */
[----:B------:R-:W-:Y:S02]  /*8570*/  VIADD R0, R0, 0x1 ;  /* 0x0000000100007836 */ /* 0x000fe40000000000 */
[----:B------:R-:W0:Y:S03]  /*8580*/  SYNCS.PHASECHK.TRANS64.TRYWAIT P0, [R7+URZ], R2 ;  /* 0x00000002070075a7 */ /* 0x000e26000800017f */
[----:B------:R-:W-:-:S04]  /*8590*/  ISETP.NE.AND P1, PT, R0, 0x2, PT ;  /* 0x000000020000780c */ /* 0x000fc80003f25270 */
[----:B------:R-:W-:Y:S02]  /*85a0*/  SEL R5, RZ, 0x1, P1 ;  /* 0x00000001ff057807 */ /* 0x000fe40000800000 */
[----:B------:R-:W-:Y:S02]  /*85b0*/  SEL R0, R0, RZ, P1 ;  /* 0x000000ff00007207 */ /* 0x000fe40000800000 */
[----:B------:R-:W-:Y:S01]  /*85c0*/  LOP3.LUT R5, R8, R5, RZ, 0x3c, !PT ;  /* 0x0000000508057212 */ /* 0x000fe200078e3cff */
[----:B0-----:R-:W-:Y:S06]  /*85d0*/  @!P0 BRA `(.L_x_183) ;  /* 0x0000000000c88947 */ /* 0x001fec0003800000 */
.L_x_194:
[----:B------:R-:W-:Y:S01]  /*85e0*/  IMAD R3, R0, 0x8, R3 ;  /* 0x0000000800037824 */ /* 0x000fe200078e0203 */
[----:B------:R-:W-:-:S07]  /*85f0*/  SHF.L.U32 R0, R5, 0x1f, RZ ;  /* 0x0000001f05007819 */ /* 0x000fce00000006ff */
.L_x_184:
[----:B-1----:R1:W3:Y:S02]  /*8600*/  SYNCS.PHASECHK.TRANS64.TRYWAIT P0, [R3+URZ], R0 ;  /* 0x00000000030075a7 */ /* 0x0022e4000800017f */
[----:B---3--:R-:W-:Y:S05]  /*8610*/  @!P0 NANOSLEEP.SYNCS 0x989680 ;  /* 0x009896800000895d */ /* 0x008fea0003900000 */
[----:B------:R-:W3:Y:S02]  /*8620*/  @!P0 SYNCS.PHASECHK.TRANS64 P0, [R3+URZ], R0 ;  /* 0x00000000030085a7 */ /* 0x000ee4000800007f */
[----:B---3--:R-:W-:Y:S05]  /*8630*/  @!P0 BRA `(.L_x_184) ;  /* 0xfffffffc00f08947 */ /* 0x008fea000383ffff */
.L_x_181:
[----:B------:R-:W-:Y:S05]  /*8640*/  BSYNC B0 ;  /* 0x0000000000007941 */ /* 0x000fea0003800000 */
.L_x_180:
[----:B------:R-:W-:Y:S05]  /*8650*/  EXIT ;  /* 0x000000000000794d */ /* 0x000fea0003800000 */
.L_x_18:
[----:B0-----:R0:W1:Y:S02]  /*8660*/  SYNCS.PHASECHK.TRANS64.TRYWAIT P0, [R96+URZ+-0x8], R3 ;  /* 0xfffff803600075a7 */ /* 0x001064000800017f */
[----:B-1----:R-:W-:Y:S05]  /*8670*/  @!P0 NANOSLEEP.SYNCS 0x989680 ;  /* 0x009896800000895d */ /* 0x002fea0003900000 */
[----:B------:R-:W1:Y:S02]  /*8680*/  @!P0 SYNCS.PHASECHK.TRANS64 P0, [R96+URZ+-0x8], R3 ;  /* 0xfffff803600085a7 */ /* 0x000e64000800007f */
[----:B-1----:R-:W-:Y:S05]  /*8690*/  @!P0 BRA `(.L_x_18) ;  /* 0xfffffffc00f08947 */ /* 0x002fea000383ffff */
[----:B------:R-:W-:Y:S05]  /*86a0*/  BRA `(.L_x_185) ;  /* 0xffffff9000507947 */ /* 0x000fea000383ffff */
.L_x_23:
[----:B-1----:R1:W2:Y:S02]  /*86b0*/  SYNCS.PHASECHK.TRANS64.TRYWAIT P1, [R3+URZ], R0 ;  /* 0x00000000030075a7 */ /* 0x0022a4000802017f */
[----:B--2---:R-:W-:Y:S05]  /*86c0*/  @!P1 NANOSLEEP.SYNCS 0x989680 ;  /* 0x009896800000995d */ /* 0x004fea0003900000 */
[----:B------:R-:W2:Y:S02]  /*86d0*/  @!P1 SYNCS.PHASECHK.TRANS64 P1, [R3+URZ], R0 ;  /* 0x00000000030095a7 */ /* 0x000ea4000802007f */
[----:B--2---:R-:W-:Y:S05]  /*86e0*/  @!P1 BRA `(.L_x_23) ;  /* 0xfffffffc00f09947 */ /* 0x004fea000383ffff */
[----:B------:R-:W-:Y:S05]  /*86f0*/  BRA `(.L_x_22) ;  /* 0xffffff9000c87947 */ /* 0x000fea000383ffff */
.L_x_28:
[----:B-1----:R-:W-:-:S04]  /*8700*/  IMAD.U32 R5, RZ, RZ, UR4 ;  /* 0x00000004ff057e24 */ /* 0x002fc8000f8e00ff */
[----:B------:R1:W2:Y:S03]  /*8710*/  SYNCS.PHASECHK.TRANS64.TRYWAIT P1, [R5+URZ], R4 ;  /* 0x00000004050075a7 */ /* 0x0002a6000802017f */
[----:B--2---:R-:W-:Y:S05]  /*8720*/  @!P1 NANOSLEEP.SYNCS 0x989680 ;  /* 0x009896800000995d */ /* 0x004fea0003900000 */
[----:B------:R-:W2:Y:S02]  /*8730*/  @!P1 SYNCS.PHASECHK.TRANS64 P1, [R5+URZ], R4 ;  /* 0x00000004050095a7 */ /* 0x000ea4000802007f */
[----:B--2---:R-:W-:Y:S05]  /*8740*/  @!P1 BRA `(.L_x_28) ;  /* 0xfffffffc00ec9947 */ /* 0x004fea000383ffff */
[----:B------:R-:W-:Y:S05]  /*8750*/  BRA `(.L_x_27) ;  /* 0xffffff9800e87947 */ /* 0x000fea000383ffff */
.L_x_34:
[----:B0-----:R0:W1:Y:S02]  /*8760*/  SYNCS.PHASECHK.TRANS64.TRYWAIT P0, [R96+URZ+0x8], R3 ;  /* 0x00000803600075a7 */ /* 0x001064000800017f */
[----:B-1----:R-:W-:Y:S05]  /*8770*/  @!P0 NANOSLEEP.SYNCS 0x989680 ;  /* 0x009896800000895d */ /* 0x002fea0003900000 */
[----:B------:R-:W1:Y:S02]  /*8780*/  @!P0 SYNCS.PHASECHK.TRANS64 P0, [R96+URZ+0x8], R3 ;  /* 0x00000803600085a7 */ /* 0x000e64000800007f */
[----:B-1----:R-:W-:Y:S05]  /*8790*/  @!P0 BRA `(.L_x_34) ;  /* 0xfffffffc00f08947 */ /* 0x002fea000383ffff */
[----:B------:R-:W-:Y:S05]  /*87a0*/  BRA `(.L_x_186) ;  /* 0xffffffa400547947 */ /* 0x000fea000383ffff */
.L_x_167:
[----:B------:R-:W-:Y:S01]  /*87b0*/  BSSY B1, `(.L_x_187) ;  /* 0x0000006000017945 */ /* 0x000fe20003800000 */
[----:B------:R-:W-:-:S07]  /*87c0*/  IMAD.MOV.U32 R15, RZ, RZ, -0x1 ;  /* 0xffffffffff0f7424 */ /* 0x000fce00078e00ff */
[----:B--2---:R-:W-:Y:S05]  /*87d0*/  WARPSYNC.COLLECTIVE R15, `(.L_x_188) ;  /* 0x000000000f0c7348 */ /* 0x004fea0003c00000 */
[----:B------:R-:W-:Y:S02]  /*87e0*/  ELECT P6, UR62, PT ;  /* 0x00000000003e782f */ /* 0x000fe400038c0000 */
[----:B------:R-:W-:Y:S01]  /*87f0*/  MOV R14, UR62 ;  /* 0x0000003e000e7c02 */ /* 0x000fe20008000f00 */
[----:B--2---:R-:W-:Y:S10]  /*8800*/  ENDCOLLECTIVE ;  /* 0x000000000000791b */ /* 0x004ff40003800000 */
.L_x_188:
[----:B------:R-:W-:Y:S05]  /*8810*/  BSYNC B1 ;  /* 0x0000000000017941 */ /* 0x000fea0003800000 */
.L_x_187:
[----:B------:R-:W-:Y:S05]  /*8820*/  BRA `(.L_x_189) ;  /* 0xffffffec00b07947 */ /* 0x000fea000383ffff */
.L_x_170:
[----:B0-----:R0:W1:Y:S02]  /*8830*/  SYNCS.PHASECHK.TRANS64.TRYWAIT P1, [R12+URZ+0x10], R3 ;  /* 0x000010030c0075a7 */ /* 0x001064000802017f */
[----:B-1----:R-:W-:Y:S05]  /*8840*/  @!P1 NANOSLEEP.SYNCS 0x989680 ;  /* 0x009896800000995d */ /* 0x002fea0003900000 */
[----:B------:R-:W1:Y:S02]  /*8850*/  @!P1 SYNCS.PHASECHK.TRANS64 P1, [R12+URZ+0x10], R3 ;  /* 0x000010030c0095a7 */ /* 0x000e64000802007f */
[----:B-1----:R-:W-:Y:S05]  /*8860*/  @!P1 BRA `(.L_x_170) ;  /* 0xfffffffc00f09947 */ /* 0x002fea000383ffff */
[----:B------:R-:W-:Y:S05]  /*8870*/  BRA `(.L_x_190) ;  /* 0xffffffec00ec7947 */ /* 0x000fea000383ffff */
.L_x_179:
[----:B------:R-:W-:Y:S01]  /*8880*/  BSSY B0, `(.L_x_191) ;  /* 0x0000006000007945 */ /* 0x000fe20003800000 */
[----:B------:R-:W-:-:S07]  /*8890*/  IMAD.MOV.U32 R15, RZ, RZ, -0x1 ;  /* 0xffffffffff0f7424 */ /* 0x000fce00078e00ff */
[----:B--2---:R-:W-:Y:S05]  /*88a0*/  WARPSYNC.COLLECTIVE R15, `(.L_x_192) ;  /* 0x000000000f0c7348 */ /* 0x004fea0003c00000 */
[----:B------:R-:W-:Y:S02]  /*88b0*/  ELECT P6, UR62, PT ;  /* 0x00000000003e782f */ /* 0x000fe400038c0000 */
[----:B------:R-:W-:Y:S01]  /*88c0*/  MOV R14, UR62 ;  /* 0x0000003e000e7c02 */ /* 0x000fe20008000f00 */
[----:B--2---:R-:W-:Y:S10]  /*88d0*/  ENDCOLLECTIVE ;  /* 0x000000000000791b */ /* 0x004ff40003800000 */
.L_x_192:
[----:B------:R-:W-:Y:S05]  /*88e0*/  BSYNC B0 ;  /* 0x0000000000007941 */ /* 0x000fea0003800000 */
.L_x_191:
[----:B------:R-:W-:Y:S05]  /*88f0*/  BRA `(.L_x_193) ;  /* 0xfffffff800e87947 */ /* 0x000fea000383ffff */
.L_x_183:
[----:B0-----:R0:W1:Y:S02]  /*8900*/  SYNCS.PHASECHK.TRANS64.TRYWAIT P0, [R7+URZ], R2 ;  /* 0x00000002070075a7 */ /* 0x001064000800017f */
[----:B-1----:R-:W-:Y:S05]  /*8910*/  @!P0 NANOSLEEP.SYNCS 0x989680 ;  /* 0x009896800000895d */ /* 0x002fea0003900000 */
[----:B------:R-:W1:Y:S02]  /*8920*/  @!P0 SYNCS.PHASECHK.TRANS64 P0, [R7+URZ], R2 ;  /* 0x00000002070085a7 */ /* 0x000e64000800007f */
[----:B-1----:R-:W-:Y:S05]  /*8930*/  @!P0 BRA `(.L_x_183) ;  /* 0xfffffffc00f08947 */ /* 0x002fea000383ffff */
[----:B------:R-:W-:Y:S05]  /*8940*/  BRA `(.L_x_194) ;  /* 0xfffffffc00247947 */ /* 0x000fea000383ffff */
.L_x_195:
[----:B------:R-:W-:-:S00]  /*8950*/  BRA `(.L_x_195) ;  /* 0xfffffffc00fc7947 */ /* 0x000fc0000383ffff */
[----:B------:R-:W-:-:S00]  /*8960*/  NOP ;  /* 0x0000000000007918 */ /* 0x000fc00000000000 */
        /* <DEDUP_REMOVED lines=9> */
.L_x_196:


//--------------------- .nv.global.init           --------------------------
	.section	.nv.global.init,"aw",@progbits
.nv.global.init:
	.type		$str$22,@object
	.size		$str$22,($str$23 - $str$22)
$str$22:
        /*0000*/ 	.byte	0x6b, 0x5f, 0x74, 0x69, 0x6c, 0x65, 0x5f, 0x63, 0x6f, 0x75, 0x6e, 0x74, 0x20, 0x3e, 0x3d, 0x20
        /*0010*/ 	.byte	0x31, 0x00
	.type		$str$23,@object
	.size		$str$23,(__unnamed_1 - $str$23)
$str$23:
        /*0012*/ 	.byte	0x2f, 0x74, 0x6d, 0x70, 0x2f, 0x63, 0x75, 0x74, 0x6c, 0x61, 0x73, 0x73, 0x5f, 0x73, 0x77, 0x65
        /*0022*/ 	.byte	0x65, 0x70, 0x5f, 0x73, 0x72, 0x63, 0x2f, 0x69, 0x6e, 0x63, 0x6c, 0x75, 0x64, 0x65, 0x2f, 0x63
        /*0032*/ 	.byte	0x75, 0x74, 0x6c, 0x61, 0x73, 0x73, 0x2f, 0x67, 0x65, 0x6d, 0x6d, 0x2f, 0x63, 0x6f, 0x6c, 0x6c
        /*0042*/ 	.byte	0x65, 0x63, 0x74, 0x69, 0x76, 0x65, 0x2f, 0x73, 0x6d, 0x39, 0x30, 0x5f, 0x6d, 0x6d, 0x61, 0x5f
        /*0052*/ 	.byte	0x74, 0x6d, 0x61, 0x5f, 0x67, 0x6d, 0x6d, 0x61, 0x5f, 0x73, 0x73, 0x5f, 0x77, 0x61, 0x72, 0x70
        /*0062*/ 	.byte	0x73, 0x70, 0x65, 0x63, 0x69, 0x61, 0x6c, 0x69, 0x7a, 0x65, 0x64, 0x2e, 0x68, 0x70, 0x70, 0x00
	.type		__unnamed_1,@object
	.size		__unnamed_1,(.L_0 - __unnamed_1)
__unnamed_1:
        /*0072*/ 	.byte	0x76, 0x6f, 0x69, 0x64, 0x20, 0x63, 0x75, 0x74, 0x6c, 0x61, 0x73, 0x73, 0x3a, 0x3a, 0x67, 0x65
        /* <DEDUP_REMOVED lines=177> */
        /*0b92*/ 	.byte	0x74, 0x69, 0x74, 0x79, 0x5d, 0x00
.L_0:


//--------------------- .nv.shared._ZN7cutlass13device_kernelINS_4gemm6kernel13GemmUniversalIN4cute5tupleIJiiiiEEENS1_10collective13CollectiveMmaINS1_34MainloopSm90TmaGmmaWarpSpecializedILi2ENS5_IJNS4_1CILi1EEENSA_ILi8EEESB_EEENS1_32KernelTmaWarpSpecializedPingpongEEENS5_IJNSA_ILi64EEENSA_ILi128EEESH_EEENS_10tfloat32_tENS5_IJlSB_lEEESJ_SK_NS4_8TiledMMAINS4_8MMA_AtomIJNS4_4SM904GMMA30MMA_64x128x8_F32TF32TF32_SS_TNILNSO_7ScaleInE1ELSQ_1EEEEEENS4_6LayoutINS5_IJSB_SB_SB_EEENS5_IJNSA_ILi0EEESV_SV_EEEEENS5_IJNS4_10UnderscoreESY_SY_EEEEENS4_23SM90_TMA_LOAD_MULTICASTENS4_14ComposedLayoutINS4_7SwizzleILi3ELi4ELi3EEENS4_18smem_ptr_flag_bitsILi32EEENST_INS5_IJSC_NSA_ILi32EEEEEENS5_IJS17_SB_EEEEEEEvNS4_8identityENS4_13SM90_TMA_LOADES1B_vS1C_EENS_8epilogue10collective6detail29Sm90TmaWarpSpecializedAdapterINS1G_15DefaultEpilogueISJ_SK_SK_NS1F_6thread17LinearCombinationISJ_Li1EffLNS1K_9ScaleType4KindE0ELNS_15FloatRoundStyleE2ESJ_EENS1_15EpilogueDefaultEEEEEvvEEEEvNT_6ParamsE --------------------------
	.section	.nv.shared._ZN7cutlass13device_kernelINS_4gemm6kernel13GemmUniversalIN4cute5tupleIJiiiiEEENS1_10collective13CollectiveMmaINS1_34MainloopSm90TmaGmmaWarpSpecializedILi2ENS5_IJNS4_1CILi1EEENSA_ILi8EEESB_EEENS1_32KernelTmaWarpSpecializedPingpongEEENS5_IJNSA_ILi64EEENSA_ILi128EEESH_EEENS_10tfloat32_tENS5_IJlSB_lEEESJ_SK_NS4_8TiledMMAINS4_8MMA_AtomIJNS4_4SM904GMMA30MMA_64x128x8_F32TF32TF32_SS_TNILNSO_7ScaleInE1ELSQ_1EEEEEENS4_6LayoutINS5_IJSB_SB_SB_EEENS5_IJNSA_ILi0EEESV_SV_EEEEENS5_IJNS4_10UnderscoreESY_SY_EEEEENS4_23SM90_TMA_LOAD_MULTICASTENS4_14ComposedLayoutINS4_7SwizzleILi3ELi4ELi3EEENS4_18smem_ptr_flag_bitsILi32EEENST_INS5_IJSC_NSA_ILi32EEEEEENS5_IJS17_SB_EEEEEEEvNS4_8identityENS4_13SM90_TMA_LOADES1B_vS1C_EENS_8epilogue10collective6detail29Sm90TmaWarpSpecializedAdapterINS1G_15DefaultEpilogueISJ_SK_SK_NS1F_6thread17LinearCombinationISJ_Li1EffLNS1K_9ScaleType4KindE0ELNS_15FloatRoundStyleE2ESJ_EENS1_15EpilogueDefaultEEEEEvvEEEEvNT_6ParamsE,"aw",@nobits
	.sectionflags	@""
	.align	16
	.zero		1024


//--------------------- .nv.shared.reserved.0     --------------------------
	.section	.nv.shared.reserved.0,"aw",@nobits
	.weak		__nv_reservedSMEM_offset_0_alias
	.size		__nv_reservedSMEM_offset_0_alias, 0, 0
	.other		__nv_reservedSMEM_offset_0_alias,@"STO_CUDA_RESERVED_SHARED STV_DEFAULT"
__nv_reservedSMEM_offset_0_alias:
	.zero		0


//--------------------- .nv.global                --------------------------
	.section	.nv.global,"aw",@nobits
.nv.global:
	.type		_ZN40_INTERNAL_5488bd9a_4_k_cu_edf53161_203734cute1_E,@object
	.size		_ZN40_INTERNAL_5488bd9a_4_k_cu_edf53161_203734cute1_E,(_ZN40_INTERNAL_5488bd9a_4_k_cu_edf53161_203734cuda3std3__45__cpo6cbeginE - _ZN40_INTERNAL_5488bd9a_4_k_cu_edf53161_203734cute1_E)
_ZN40_INTERNAL_5488bd9a_4_k_cu_edf53161_203734cute1_E:
	.zero		1
	.type		_ZN40_INTERNAL_5488bd9a_4_k_cu_edf53161_203734cuda3std3__45__cpo6cbeginE,@object
	.size		_ZN40_INTERNAL_5488bd9a_4_k_cu_edf53161_203734cuda3std3__45__cpo6cbeginE,(_ZN40_INTERNAL_5488bd9a_4_k_cu_edf53161_203734cuda3std3__48in_placeE - _ZN40_INTERNAL_5488bd9a_4_k_cu_edf53161_203734cuda3std3__45__cpo6cbeginE)
_ZN40_INTERNAL_5488bd9a_4_k_cu_edf53161_203734cuda3std3__45__cpo6cbeginE:
	.zero		1
	.type		_ZN40_INTERNAL_5488bd9a_4_k_cu_edf53161_203734cuda3std3__48in_placeE,@object
	.size		_ZN40_INTERNAL_5488bd9a_4_k_cu_edf53161_203734cuda3std3__48in_placeE,(_ZN40_INTERNAL_5488bd9a_4_k_cu_edf53161_203734cuda3std6ranges3__45__cpo9iter_moveE - _ZN40_INTERNAL_5488bd9a_4_k_cu_edf53161_203734cuda3std3__48in_placeE)
_ZN40_INTERNAL_5488bd9a_4_k_cu_edf53161_203734cuda3std3__48in_placeE:
	.zero		1
	.type		_ZN40_INTERNAL_5488bd9a_4_k_cu_edf53161_203734cuda3std6ranges3__45__cpo9iter_moveE,@object
	.size		_ZN40_INTERNAL_5488bd9a_4_k_cu_edf53161_203734cuda3std6ranges3__45__cpo9iter_moveE,(_ZN40_INTERNAL_5488bd9a_4_k_cu_edf53161_203734cuda3std3__45__cpo5beginE - _ZN40_INTERNAL_5488bd9a_4_k_cu_edf53161_203734cuda3std6ranges3__45__cpo9iter_moveE)
_ZN40_INTERNAL_5488bd9a_4_k_cu_edf53161_203734cuda3std6ranges3__45__cpo9iter_moveE:
	.zero		1
	.type		_ZN40_INTERNAL_5488bd9a_4_k_cu_edf53161_203734cuda3std3__45__cpo5beginE,@object
	.size		_ZN40_INTERNAL_5488bd9a_4_k_cu_edf53161_203734cuda3std3__45__cpo5beginE,(_ZN40_INTERNAL_5488bd9a_4_k_cu_edf53161_203734cuda3std3__442_GLOBAL__N__5488bd9a_4_k_cu_edf53161_203736ignoreE - _ZN40_INTERNAL_5488bd9a_4_k_cu_edf53161_203734cuda3std3__45__cpo5beginE)
_ZN40_INTERNAL_5488bd9a_4_k_cu_edf53161_203734cuda3std3__45__cpo5beginE:
	.zero		1
	.type		_ZN40_INTERNAL_5488bd9a_4_k_cu_edf53161_203734cuda3std3__442_GLOBAL__N__5488bd9a_4_k_cu_edf53161_203736ignoreE,@object
	.size		_ZN40_INTERNAL_5488bd9a_4_k_cu_edf53161_203734cuda3std3__442_GLOBAL__N__5488bd9a_4_k_cu_edf53161_203736ignoreE,(_ZN40_INTERNAL_5488bd9a_4_k_cu_edf53161_203734cute7productE - _ZN40_INTERNAL_5488bd9a_4_k_cu_edf53161_203734cuda3std3__442_GLOBAL__N__5488bd9a_4_k_cu_edf53161_203736ignoreE)
_ZN40_INTERNAL_5488bd9a_4_k_cu_edf53161_203734cuda3std3__442_GLOBAL__N__5488bd9a_4_k_cu_edf53161_203736ignoreE:
	.zero		1
	.type		_ZN40_INTERNAL_5488bd9a_4_k_cu_edf53161_203734cute7productE,@object
	.size		_ZN40_INTERNAL_5488bd9a_4_k_cu_edf53161_203734cute7productE,(_ZN40_INTERNAL_5488bd9a_4_k_cu_edf53161_203734cuda3std3__45__cpo3endE - _ZN40_INTERNAL_5488bd9a_4_k_cu_edf53161_203734cute7productE)
_ZN40_INTERNAL_5488bd9a_4_k_cu_edf53161_203734cute7productE:
	.zero		1
	.type		_ZN40_INTERNAL_5488bd9a_4_k_cu_edf53161_203734cuda3std3__45__cpo3endE,@object
	.size		_ZN40_INTERNAL_5488bd9a_4_k_cu_edf53161_203734cuda3std3__45__cpo3endE,(_ZN40_INTERNAL_5488bd9a_4_k_cu_edf53161_203734cuda3std3__419piecewise_constructE - _ZN40_INTERNAL_5488bd9a_4_k_cu_edf53161_203734cuda3std3__45__cpo3endE)
_ZN40_INTERNAL_5488bd9a_4_k_cu_edf53161_203734cuda3std3__45__cpo3endE:
	.zero		1
	.type		_ZN40_INTERNAL_5488bd9a_4_k_cu_edf53161_203734cuda3std3__419piecewise_constructE,@object
	.size		_ZN40_INTERNAL_5488bd9a_4_k_cu_edf53161_203734cuda3std3__419piecewise_constructE,(_ZN40_INTERNAL_5488bd9a_4_k_cu_edf53161_203734cuda3std3__45__cpo4cendE - _ZN40_INTERNAL_5488bd9a_4_k_cu_edf53161_203734cuda3std3__419piecewise_constructE)
_ZN40_INTERNAL_5488bd9a_4_k_cu_edf53161_203734cuda3std3__419piecewise_constructE:
	.zero		1
	.type		_ZN40_INTERNAL_5488bd9a_4_k_cu_edf53161_203734cuda3std3__45__cpo4cendE,@object
	.size		_ZN40_INTERNAL_5488bd9a_4_k_cu_edf53161_203734cuda3std3__45__cpo4cendE,(_ZN40_INTERNAL_5488bd9a_4_k_cu_edf53161_203734cuda3std6ranges3__45__cpo4swapE - _ZN40_INTERNAL_5488bd9a_4_k_cu_edf53161_203734cuda3std3__45__cpo4cendE)
_ZN40_INTERNAL_5488bd9a_4_k_cu_edf53161_203734cuda3std3__45__cpo4cendE:
	.zero		1
	.type		_ZN40_INTERNAL_5488bd9a_4_k_cu_edf53161_203734cuda3std6ranges3__45__cpo4swapE,@object
	.size		_ZN40_INTERNAL_5488bd9a_4_k_cu_edf53161_203734cuda3std6ranges3__45__cpo4swapE,(.L_8 - _ZN40_INTERNAL_5488bd9a_4_k_cu_edf53161_203734cuda3std6ranges3__45__cpo4swapE)
_ZN40_INTERNAL_5488bd9a_4_k_cu_edf53161_203734cuda3std6ranges3__45__cpo4swapE:
	.zero		1
.L_8:


//--------------------- .nv.constant0._ZN7cutlass13device_kernelINS_4gemm6kernel13GemmUniversalIN4cute5tupleIJiiiiEEENS1_10collective13CollectiveMmaINS1_34MainloopSm90TmaGmmaWarpSpecializedILi2ENS5_IJNS4_1CILi1EEENSA_ILi8EEESB_EEENS1_32KernelTmaWarpSpecializedPingpongEEENS5_IJNSA_ILi64EEENSA_ILi128EEESH_EEENS_10tfloat32_tENS5_IJlSB_lEEESJ_SK_NS4_8TiledMMAINS4_8MMA_AtomIJNS4_4SM904GMMA30MMA_64x128x8_F32TF32TF32_SS_TNILNSO_7ScaleInE1ELSQ_1EEEEEENS4_6LayoutINS5_IJSB_SB_SB_EEENS5_IJNSA_ILi0EEESV_SV_EEEEENS5_IJNS4_10UnderscoreESY_SY_EEEEENS4_23SM90_TMA_LOAD_MULTICASTENS4_14ComposedLayoutINS4_7SwizzleILi3ELi4ELi3EEENS4_18smem_ptr_flag_bitsILi32EEENST_INS5_IJSC_NSA_ILi32EEEEEENS5_IJS17_SB_EEEEEEEvNS4_8identityENS4_13SM90_TMA_LOADES1B_vS1C_EENS_8epilogue10collective6detail29Sm90TmaWarpSpecializedAdapterINS1G_15DefaultEpilogueISJ_SK_SK_NS1F_6thread17LinearCombinationISJ_Li1EffLNS1K_9ScaleType4KindE0ELNS_15FloatRoundStyleE2ESJ_EENS1_15EpilogueDefaultEEEEEvvEEEEvNT_6ParamsE --------------------------
	.section	.nv.constant0._ZN7cutlass13device_kernelINS_4gemm6kernel13GemmUniversalIN4cute5tupleIJiiiiEEENS1_10collective13CollectiveMmaINS1_34MainloopSm90TmaGmmaWarpSpecializedILi2ENS5_IJNS4_1CILi1EEENSA_ILi8EEESB_EEENS1_32KernelTmaWarpSpecializedPingpongEEENS5_IJNSA_ILi64EEENSA_ILi128EEESH_EEENS_10tfloat32_tENS5_IJlSB_lEEESJ_SK_NS4_8TiledMMAINS4_8MMA_AtomIJNS4_4SM904GMMA30MMA_64x128x8_F32TF32TF32_SS_TNILNSO_7ScaleInE1ELSQ_1EEEEEENS4_6LayoutINS5_IJSB_SB_SB_EEENS5_IJNSA_ILi0EEESV_SV_EEEEENS5_IJNS4_10UnderscoreESY_SY_EEEEENS4_23SM90_TMA_LOAD_MULTICASTENS4_14ComposedLayoutINS4_7SwizzleILi3ELi4ELi3EEENS4_18smem_ptr_flag_bitsILi32EEENST_INS5_IJSC_NSA_ILi32EEEEEENS5_IJS17_SB_EEEEEEEvNS4_8identityENS4_13SM90_TMA_LOADES1B_vS1C_EENS_8epilogue10collective6detail29Sm90TmaWarpSpecializedAdapterINS1G_15DefaultEpilogueISJ_SK_SK_NS1F_6thread17LinearCombinationISJ_Li1EffLNS1K_9ScaleType4KindE0ELNS_15FloatRoundStyleE2ESJ_EENS1_15EpilogueDefaultEEEEEvvEEEEvNT_6ParamsE,"a",@progbits
	.sectionflags	@""
	.align	4
.nv.constant0._ZN7cutlass13device_kernelINS_4gemm6kernel13GemmUniversalIN4cute5tupleIJiiiiEEENS1_10collective13CollectiveMmaINS1_34MainloopSm90TmaGmmaWarpSpecializedILi2ENS5_IJNS4_1CILi1EEENSA_ILi8EEESB_EEENS1_32KernelTmaWarpSpecializedPingpongEEENS5_IJNSA_ILi64EEENSA_ILi128EEESH_EEENS_10tfloat32_tENS5_IJlSB_lEEESJ_SK_NS4_8TiledMMAINS4_8MMA_AtomIJNS4_4SM904GMMA30MMA_64x128x8_F32TF32TF32_SS_TNILNSO_7ScaleInE1ELSQ_1EEEEEENS4_6LayoutINS5_IJSB_SB_SB_EEENS5_IJNSA_ILi0EEESV_SV_EEEEENS5_IJNS4_10UnderscoreESY_SY_EEEEENS4_23SM90_TMA_LOAD_MULTICASTENS4_14ComposedLayoutINS4_7SwizzleILi3ELi4ELi3EEENS4_18smem_ptr_flag_bitsILi32EEENST_INS5_IJSC_NSA_ILi32EEEEEENS5_IJS17_SB_EEEEEEEvNS4_8identityENS4_13SM90_TMA_LOADES1B_vS1C_EENS_8epilogue10collective6detail29Sm90TmaWarpSpecializedAdapterINS1G_15DefaultEpilogueISJ_SK_SK_NS1F_6thread17LinearCombinationISJ_Li1EffLNS1K_9ScaleType4KindE0ELNS_15FloatRoundStyleE2ESJ_EENS1_15EpilogueDefaultEEEEEvvEEEEvNT_6ParamsE:
	.zero		1664


//--------------------- SYMBOLS --------------------------

	.type		.nv.reservedSmem.offset0,@object
	.size		.nv.reservedSmem.offset0,0x4
	.type		__assertfail,@function
